//
// Generated by NVIDIA NVVM Compiler
//
// Compiler Build ID: CL-36424714
// Cuda compilation tools, release 13.0, V13.0.88
// Based on NVVM 20.0.0
//

.version 9.0
.target sm_100
.address_size 64

	// .globl	_Z14reduce_kernel0PiS_
.extern .shared .align 16 .b8 s_data[];

.visible .entry _Z14reduce_kernel0PiS_(
	.param .u64 .ptr .align 1 _Z14reduce_kernel0PiS__param_0,
	.param .u64 .ptr .align 1 _Z14reduce_kernel0PiS__param_1
)
{
	.reg .pred 	%p<5>;
	.reg .b32 	%r<21>;
	.reg .b64 	%rd<9>;

	ld.param.u64 	%rd1, [_Z14reduce_kernel0PiS__param_0];
	ld.param.u64 	%rd2, [_Z14reduce_kernel0PiS__param_1];
	cvta.to.global.u64 	%rd3, %rd2;
	mov.u32 	%r1, %tid.x;
	mov.u32 	%r2, %ctaid.x;
	mov.u32 	%r3, %ntid.x;
	mad.lo.s32 	%r7, %r2, %r3, %r1;
	mul.wide.u32 	%rd4, %r7, 4;
	add.s64 	%rd5, %rd3, %rd4;
	ld.global.u32 	%r8, [%rd5];
	shl.b32 	%r9, %r1, 2;
	mov.u32 	%r10, s_data;
	add.s32 	%r4, %r10, %r9;
	st.shared.u32 	[%r4], %r8;
	bar.sync 	0;
	setp.lt.u32 	%p1, %r3, 2;
	@%p1 bra 	$L__BB0_5;
	mov.b32 	%r20, 1;
$L__BB0_2:
	shl.b32 	%r6, %r20, 1;
	add.s32 	%r12, %r6, -1;
	and.b32  	%r13, %r12, %r1;
	setp.ne.s32 	%p2, %r13, 0;
	@%p2 bra 	$L__BB0_4;
	shl.b32 	%r14, %r20, 2;
	add.s32 	%r15, %r4, %r14;
	ld.shared.u32 	%r16, [%r15];
	ld.shared.u32 	%r17, [%r4];
	add.s32 	%r18, %r17, %r16;
	st.shared.u32 	[%r4], %r18;
$L__BB0_4:
	bar.sync 	0;
	setp.lt.u32 	%p3, %r6, %r3;
	mov.u32 	%r20, %r6;
	@%p3 bra 	$L__BB0_2;
$L__BB0_5:
	setp.ne.s32 	%p4, %r1, 0;
	@%p4 bra 	$L__BB0_7;
	ld.shared.u32 	%r19, [s_data];
	cvta.to.global.u64 	%rd6, %rd1;
	mul.wide.u32 	%rd7, %r2, 4;
	add.s64 	%rd8, %rd6, %rd7;
	st.global.u32 	[%rd8], %r19;
$L__BB0_7:
	ret;

}
	// .globl	_Z14reduce_kernel1PiS_
.visible .entry _Z14reduce_kernel1PiS_(
	.param .u64 .ptr .align 1 _Z14reduce_kernel1PiS__param_0,
	.param .u64 .ptr .align 1 _Z14reduce_kernel1PiS__param_1
)
{
	.reg .pred 	%p<5>;
	.reg .b32 	%r<25>;
	.reg .b64 	%rd<9>;

	ld.param.u64 	%rd1, [_Z14reduce_kernel1PiS__param_0];
	ld.param.u64 	%rd2, [_Z14reduce_kernel1PiS__param_1];
	cvta.to.global.u64 	%rd3, %rd2;
	mov.u32 	%r1, %tid.x;
	mov.u32 	%r2, %ctaid.x;
	mov.u32 	%r3, %ntid.x;
	mad.lo.s32 	%r9, %r2, %r3, %r1;
	mul.wide.u32 	%rd4, %r9, 4;
	add.s64 	%rd5, %rd3, %rd4;
	ld.global.u32 	%r10, [%rd5];
	shl.b32 	%r11, %r1, 2;
	mov.u32 	%r12, s_data;
	add.s32 	%r13, %r12, %r11;
	st.shared.u32 	[%r13], %r10;
	bar.sync 	0;
	setp.lt.u32 	%p1, %r3, 2;
	@%p1 bra 	$L__BB1_5;
	shl.b32 	%r4, %r1, 1;
	mov.b32 	%r24, 1;
$L__BB1_2:
	mul.lo.s32 	%r6, %r4, %r24;
	add.s32 	%r7, %r6, %r24;
	setp.ge.u32 	%p2, %r7, %r3;
	@%p2 bra 	$L__BB1_4;
	shl.b32 	%r15, %r7, 2;
	add.s32 	%r17, %r12, %r15;
	ld.shared.u32 	%r18, [%r17];
	shl.b32 	%r19, %r6, 2;
	add.s32 	%r20, %r12, %r19;
	ld.shared.u32 	%r21, [%r20];
	add.s32 	%r22, %r21, %r18;
	st.shared.u32 	[%r20], %r22;
$L__BB1_4:
	bar.sync 	0;
	shl.b32 	%r24, %r24, 1;
	setp.lt.u32 	%p3, %r24, %r3;
	@%p3 bra 	$L__BB1_2;
$L__BB1_5:
	setp.ne.s32 	%p4, %r1, 0;
	@%p4 bra 	$L__BB1_7;
	ld.shared.u32 	%r23, [s_data];
	cvta.to.global.u64 	%rd6, %rd1;
	mul.wide.u32 	%rd7, %r2, 4;
	add.s64 	%rd8, %rd6, %rd7;
	st.global.u32 	[%rd8], %r23;
$L__BB1_7:
	ret;

}
	// .globl	_Z14reduce_kernel2PiS_
.visible .entry _Z14reduce_kernel2PiS_(
	.param .u64 .ptr .align 1 _Z14reduce_kernel2PiS__param_0,
	.param .u64 .ptr .align 1 _Z14reduce_kernel2PiS__param_1
)
{
	.reg .pred 	%p<5>;
	.reg .b32 	%r<18>;
	.reg .b64 	%rd<9>;

	ld.param.u64 	%rd1, [_Z14reduce_kernel2PiS__param_0];
	ld.param.u64 	%rd2, [_Z14reduce_kernel2PiS__param_1];
	cvta.to.global.u64 	%rd3, %rd2;
	mov.u32 	%r1, %tid.x;
	mov.u32 	%r2, %ctaid.x;
	mov.u32 	%r17, %ntid.x;
	mad.lo.s32 	%r7, %r2, %r17, %r1;
	mul.wide.u32 	%rd4, %r7, 4;
	add.s64 	%rd5, %rd3, %rd4;
	ld.global.u32 	%r8, [%rd5];
	shl.b32 	%r9, %r1, 2;
	mov.u32 	%r10, s_data;
	add.s32 	%r4, %r10, %r9;
	st.shared.u32 	[%r4], %r8;
	bar.sync 	0;
	setp.lt.u32 	%p1, %r17, 2;
	@%p1 bra 	$L__BB2_4;
$L__BB2_1:
	shr.u32 	%r6, %r17, 1;
	setp.ge.u32 	%p2, %r1, %r6;
	@%p2 bra 	$L__BB2_3;
	shl.b32 	%r11, %r6, 2;
	add.s32 	%r12, %r4, %r11;
	ld.shared.u32 	%r13, [%r12];
	ld.shared.u32 	%r14, [%r4];
	add.s32 	%r15, %r14, %r13;
	st.shared.u32 	[%r4], %r15;
$L__BB2_3:
	bar.sync 	0;
	setp.gt.u32 	%p3, %r17, 3;
	mov.u32 	%r17, %r6;
	@%p3 bra 	$L__BB2_1;
$L__BB2_4:
	setp.ne.s32 	%p4, %r1, 0;
	@%p4 bra 	$L__BB2_6;
	ld.shared.u32 	%r16, [s_data];
	cvta.to.global.u64 	%rd6, %rd1;
	mul.wide.u32 	%rd7, %r2, 4;
	add.s64 	%rd8, %rd6, %rd7;
	st.global.u32 	[%rd8], %r16;
$L__BB2_6:
	ret;

}
	// .globl	_Z14reduce_kernel3PiS_
.visible .entry _Z14reduce_kernel3PiS_(
	.param .u64 .ptr .align 1 _Z14reduce_kernel3PiS__param_0,
	.param .u64 .ptr .align 1 _Z14reduce_kernel3PiS__param_1
)
{
	.reg .pred 	%p<5>;
	.reg .b32 	%r<23>;
	.reg .b64 	%rd<11>;

	ld.param.u64 	%rd1, [_Z14reduce_kernel3PiS__param_0];
	ld.param.u64 	%rd2, [_Z14reduce_kernel3PiS__param_1];
	cvta.to.global.u64 	%rd3, %rd2;
	mov.u32 	%r1, %tid.x;
	mov.u32 	%r2, %ctaid.x;
	mov.u32 	%r22, %ntid.x;
	mul.lo.s32 	%r7, %r22, %r2;
	shl.b32 	%r8, %r7, 1;
	add.s32 	%r9, %r8, %r1;
	mul.wide.u32 	%rd4, %r9, 4;
	add.s64 	%rd5, %rd3, %rd4;
	ld.global.u32 	%r10, [%rd5];
	add.s32 	%r11, %r9, %r22;
	mul.wide.u32 	%rd6, %r11, 4;
	add.s64 	%rd7, %rd3, %rd6;
	ld.global.u32 	%r12, [%rd7];
	add.s32 	%r13, %r12, %r10;
	shl.b32 	%r14, %r1, 2;
	mov.u32 	%r15, s_data;
	add.s32 	%r4, %r15, %r14;
	st.shared.u32 	[%r4], %r13;
	bar.sync 	0;
	setp.lt.u32 	%p1, %r22, 2;
	@%p1 bra 	$L__BB3_4;
$L__BB3_1:
	shr.u32 	%r6, %r22, 1;
	setp.ge.u32 	%p2, %r1, %r6;
	@%p2 bra 	$L__BB3_3;
	shl.b32 	%r16, %r6, 2;
	add.s32 	%r17, %r4, %r16;
	ld.shared.u32 	%r18, [%r17];
	ld.shared.u32 	%r19, [%r4];
	add.s32 	%r20, %r19, %r18;
	st.shared.u32 	[%r4], %r20;
$L__BB3_3:
	bar.sync 	0;
	setp.gt.u32 	%p3, %r22, 3;
	mov.u32 	%r22, %r6;
	@%p3 bra 	$L__BB3_1;
$L__BB3_4:
	setp.ne.s32 	%p4, %r1, 0;
	@%p4 bra 	$L__BB3_6;
	ld.shared.u32 	%r21, [s_data];
	cvta.to.global.u64 	%rd8, %rd1;
	mul.wide.u32 	%rd9, %r2, 4;
	add.s64 	%rd10, %rd8, %rd9;
	st.global.u32 	[%rd10], %r21;
$L__BB3_6:
	ret;

}
	// .globl	_Z14reduce_kernel4PiS_
.visible .entry _Z14reduce_kernel4PiS_(
	.param .u64 .ptr .align 1 _Z14reduce_kernel4PiS__param_0,
	.param .u64 .ptr .align 1 _Z14reduce_kernel4PiS__param_1
)
{
	.reg .pred 	%p<6>;
	.reg .b32 	%r<41>;
	.reg .b64 	%rd<11>;

	ld.param.u64 	%rd1, [_Z14reduce_kernel4PiS__param_0];
	ld.param.u64 	%rd2, [_Z14reduce_kernel4PiS__param_1];
	cvta.to.global.u64 	%rd3, %rd2;
	mov.u32 	%r1, %tid.x;
	mov.u32 	%r2, %ctaid.x;
	mov.u32 	%r40, %ntid.x;
	mul.lo.s32 	%r7, %r40, %r2;
	shl.b32 	%r8, %r7, 1;
	add.s32 	%r9, %r8, %r1;
	mul.wide.u32 	%rd4, %r9, 4;
	add.s64 	%rd5, %rd3, %rd4;
	ld.global.u32 	%r10, [%rd5];
	add.s32 	%r11, %r9, %r40;
	mul.wide.u32 	%rd6, %r11, 4;
	add.s64 	%rd7, %rd3, %rd6;
	ld.global.u32 	%r12, [%rd7];
	add.s32 	%r13, %r12, %r10;
	shl.b32 	%r14, %r1, 2;
	mov.u32 	%r15, s_data;
	add.s32 	%r4, %r15, %r14;
	st.shared.u32 	[%r4], %r13;
	bar.sync 	0;
	setp.lt.u32 	%p1, %r40, 66;
	@%p1 bra 	$L__BB4_4;
$L__BB4_1:
	shr.u32 	%r6, %r40, 1;
	setp.ge.u32 	%p2, %r1, %r6;
	@%p2 bra 	$L__BB4_3;
	shl.b32 	%r16, %r6, 2;
	add.s32 	%r17, %r4, %r16;
	ld.shared.u32 	%r18, [%r17];
	ld.shared.u32 	%r19, [%r4];
	add.s32 	%r20, %r19, %r18;
	st.shared.u32 	[%r4], %r20;
$L__BB4_3:
	bar.sync 	0;
	setp.gt.u32 	%p3, %r40, 131;
	mov.u32 	%r40, %r6;
	@%p3 bra 	$L__BB4_1;
$L__BB4_4:
	setp.gt.u32 	%p4, %r1, 31;
	@%p4 bra 	$L__BB4_7;
	ld.volatile.shared.u32 	%r21, [%r4+128];
	ld.volatile.shared.u32 	%r22, [%r4];
	add.s32 	%r23, %r22, %r21;
	st.volatile.shared.u32 	[%r4], %r23;
	ld.volatile.shared.u32 	%r24, [%r4+64];
	ld.volatile.shared.u32 	%r25, [%r4];
	add.s32 	%r26, %r25, %r24;
	st.volatile.shared.u32 	[%r4], %r26;
	ld.volatile.shared.u32 	%r27, [%r4+32];
	ld.volatile.shared.u32 	%r28, [%r4];
	add.s32 	%r29, %r28, %r27;
	st.volatile.shared.u32 	[%r4], %r29;
	ld.volatile.shared.u32 	%r30, [%r4+16];
	ld.volatile.shared.u32 	%r31, [%r4];
	add.s32 	%r32, %r31, %r30;
	st.volatile.shared.u32 	[%r4], %r32;
	ld.volatile.shared.u32 	%r33, [%r4+8];
	ld.volatile.shared.u32 	%r34, [%r4];
	add.s32 	%r35, %r34, %r33;
	st.volatile.shared.u32 	[%r4], %r35;
	ld.volatile.shared.u32 	%r36, [%r4+4];
	ld.volatile.shared.u32 	%r37, [%r4];
	add.s32 	%r38, %r37, %r36;
	st.volatile.shared.u32 	[%r4], %r38;
	setp.ne.s32 	%p5, %r1, 0;
	@%p5 bra 	$L__BB4_7;
	ld.shared.u32 	%r39, [s_data];
	cvta.to.global.u64 	%rd8, %rd1;
	mul.wide.u32 	%rd9, %r2, 4;
	add.s64 	%rd10, %rd8, %rd9;
	st.global.u32 	[%rd10], %r39;
$L__BB4_7:
	ret;

}
	// .globl	_Z14reduce_kernel5ILj1024EEvPiS0_
.visible .entry _Z14reduce_kernel5ILj1024EEvPiS0_(
	.param .u64 .ptr .align 1 _Z14reduce_kernel5ILj1024EEvPiS0__param_0,
	.param .u64 .ptr .align 1 _Z14reduce_kernel5ILj1024EEvPiS0__param_1
)
{
	.reg .pred 	%p<7>;
	.reg .b32 	%r<45>;
	.reg .b64 	%rd<11>;

	ld.param.u64 	%rd1, [_Z14reduce_kernel5ILj1024EEvPiS0__param_0];
	ld.param.u64 	%rd2, [_Z14reduce_kernel5ILj1024EEvPiS0__param_1];
	cvta.to.global.u64 	%rd3, %rd2;
	mov.u32 	%r1, %tid.x;
	mov.u32 	%r2, %ctaid.x;
	mov.u32 	%r4, %ntid.x;
	mul.lo.s32 	%r5, %r4, %r2;
	shl.b32 	%r6, %r5, 1;
	add.s32 	%r7, %r6, %r1;
	mul.wide.u32 	%rd4, %r7, 4;
	add.s64 	%rd5, %rd3, %rd4;
	ld.global.u32 	%r8, [%rd5];
	add.s32 	%r9, %r7, %r4;
	mul.wide.u32 	%rd6, %r9, 4;
	add.s64 	%rd7, %rd3, %rd6;
	ld.global.u32 	%r10, [%rd7];
	add.s32 	%r11, %r10, %r8;
	shl.b32 	%r12, %r1, 2;
	mov.u32 	%r13, s_data;
	add.s32 	%r3, %r13, %r12;
	st.shared.u32 	[%r3], %r11;
	bar.sync 	0;
	setp.gt.u32 	%p1, %r1, 511;
	@%p1 bra 	$L__BB5_2;
	ld.shared.u32 	%r14, [%r3+2048];
	ld.shared.u32 	%r15, [%r3];
	add.s32 	%r16, %r15, %r14;
	st.shared.u32 	[%r3], %r16;
$L__BB5_2:
	bar.sync 	0;
	setp.gt.u32 	%p2, %r1, 255;
	@%p2 bra 	$L__BB5_4;
	ld.shared.u32 	%r17, [%r3+1024];
	ld.shared.u32 	%r18, [%r3];
	add.s32 	%r19, %r18, %r17;
	st.shared.u32 	[%r3], %r19;
$L__BB5_4:
	bar.sync 	0;
	setp.gt.u32 	%p3, %r1, 127;
	@%p3 bra 	$L__BB5_6;
	ld.shared.u32 	%r20, [%r3+512];
	ld.shared.u32 	%r21, [%r3];
	add.s32 	%r22, %r21, %r20;
	st.shared.u32 	[%r3], %r22;
$L__BB5_6:
	bar.sync 	0;
	setp.gt.u32 	%p4, %r1, 63;
	@%p4 bra 	$L__BB5_8;
	ld.shared.u32 	%r23, [%r3+256];
	ld.shared.u32 	%r24, [%r3];
	add.s32 	%r25, %r24, %r23;
	st.shared.u32 	[%r3], %r25;
$L__BB5_8:
	bar.sync 	0;
	setp.gt.u32 	%p5, %r1, 31;
	@%p5 bra 	$L__BB5_11;
	ld.volatile.shared.u32 	%r26, [%r3+128];
	ld.volatile.shared.u32 	%r27, [%r3];
	add.s32 	%r28, %r27, %r26;
	st.volatile.shared.u32 	[%r3], %r28;
	ld.volatile.shared.u32 	%r29, [%r3+64];
	ld.volatile.shared.u32 	%r30, [%r3];
	add.s32 	%r31, %r30, %r29;
	st.volatile.shared.u32 	[%r3], %r31;
	ld.volatile.shared.u32 	%r32, [%r3+32];
	ld.volatile.shared.u32 	%r33, [%r3];
	add.s32 	%r34, %r33, %r32;
	st.volatile.shared.u32 	[%r3], %r34;
	ld.volatile.shared.u32 	%r35, [%r3+16];
	ld.volatile.shared.u32 	%r36, [%r3];
	add.s32 	%r37, %r36, %r35;
	st.volatile.shared.u32 	[%r3], %r37;
	ld.volatile.shared.u32 	%r38, [%r3+8];
	ld.volatile.shared.u32 	%r39, [%r3];
	add.s32 	%r40, %r39, %r38;
	st.volatile.shared.u32 	[%r3], %r40;
	ld.volatile.shared.u32 	%r41, [%r3+4];
	ld.volatile.shared.u32 	%r42, [%r3];
	add.s32 	%r43, %r42, %r41;
	st.volatile.shared.u32 	[%r3], %r43;
	setp.ne.s32 	%p6, %r1, 0;
	@%p6 bra 	$L__BB5_11;
	ld.shared.u32 	%r44, [s_data];
	cvta.to.global.u64 	%rd8, %rd1;
	mul.wide.u32 	%rd9, %r2, 4;
	add.s64 	%rd10, %rd8, %rd9;
	st.global.u32 	[%rd10], %r44;
$L__BB5_11:
	ret;

}
	// .globl	_Z14reduce_kernel5ILj512EEvPiS0_
.visible .entry _Z14reduce_kernel5ILj512EEvPiS0_(
	.param .u64 .ptr .align 1 _Z14reduce_kernel5ILj512EEvPiS0__param_0,
	.param .u64 .ptr .align 1 _Z14reduce_kernel5ILj512EEvPiS0__param_1
)
{
	.reg .pred 	%p<6>;
	.reg .b32 	%r<42>;
	.reg .b64 	%rd<11>;

	ld.param.u64 	%rd1, [_Z14reduce_kernel5ILj512EEvPiS0__param_0];
	ld.param.u64 	%rd2, [_Z14reduce_kernel5ILj512EEvPiS0__param_1];
	cvta.to.global.u64 	%rd3, %rd2;
	mov.u32 	%r1, %tid.x;
	mov.u32 	%r2, %ctaid.x;
	mov.u32 	%r4, %ntid.x;
	mul.lo.s32 	%r5, %r4, %r2;
	shl.b32 	%r6, %r5, 1;
	add.s32 	%r7, %r6, %r1;
	mul.wide.u32 	%rd4, %r7, 4;
	add.s64 	%rd5, %rd3, %rd4;
	ld.global.u32 	%r8, [%rd5];
	add.s32 	%r9, %r7, %r4;
	mul.wide.u32 	%rd6, %r9, 4;
	add.s64 	%rd7, %rd3, %rd6;
	ld.global.u32 	%r10, [%rd7];
	add.s32 	%r11, %r10, %r8;
	shl.b32 	%r12, %r1, 2;
	mov.u32 	%r13, s_data;
	add.s32 	%r3, %r13, %r12;
	st.shared.u32 	[%r3], %r11;
	bar.sync 	0;
	setp.gt.u32 	%p1, %r1, 255;
	@%p1 bra 	$L__BB6_2;
	ld.shared.u32 	%r14, [%r3+1024];
	ld.shared.u32 	%r15, [%r3];
	add.s32 	%r16, %r15, %r14;
	st.shared.u32 	[%r3], %r16;
$L__BB6_2:
	bar.sync 	0;
	setp.gt.u32 	%p2, %r1, 127;
	@%p2 bra 	$L__BB6_4;
	ld.shared.u32 	%r17, [%r3+512];
	ld.shared.u32 	%r18, [%r3];
	add.s32 	%r19, %r18, %r17;
	st.shared.u32 	[%r3], %r19;
$L__BB6_4:
	bar.sync 	0;
	setp.gt.u32 	%p3, %r1, 63;
	@%p3 bra 	$L__BB6_6;
	ld.shared.u32 	%r20, [%r3+256];
	ld.shared.u32 	%r21, [%r3];
	add.s32 	%r22, %r21, %r20;
	st.shared.u32 	[%r3], %r22;
$L__BB6_6:
	bar.sync 	0;
	setp.gt.u32 	%p4, %r1, 31;
	@%p4 bra 	$L__BB6_9;
	ld.volatile.shared.u32 	%r23, [%r3+128];
	ld.volatile.shared.u32 	%r24, [%r3];
	add.s32 	%r25, %r24, %r23;
	st.volatile.shared.u32 	[%r3], %r25;
	ld.volatile.shared.u32 	%r26, [%r3+64];
	ld.volatile.shared.u32 	%r27, [%r3];
	add.s32 	%r28, %r27, %r26;
	st.volatile.shared.u32 	[%r3], %r28;
	ld.volatile.shared.u32 	%r29, [%r3+32];
	ld.volatile.shared.u32 	%r30, [%r3];
	add.s32 	%r31, %r30, %r29;
	st.volatile.shared.u32 	[%r3], %r31;
	ld.volatile.shared.u32 	%r32, [%r3+16];
	ld.volatile.shared.u32 	%r33, [%r3];
	add.s32 	%r34, %r33, %r32;
	st.volatile.shared.u32 	[%r3], %r34;
	ld.volatile.shared.u32 	%r35, [%r3+8];
	ld.volatile.shared.u32 	%r36, [%r3];
	add.s32 	%r37, %r36, %r35;
	st.volatile.shared.u32 	[%r3], %r37;
	ld.volatile.shared.u32 	%r38, [%r3+4];
	ld.volatile.shared.u32 	%r39, [%r3];
	add.s32 	%r40, %r39, %r38;
	st.volatile.shared.u32 	[%r3], %r40;
	setp.ne.s32 	%p5, %r1, 0;
	@%p5 bra 	$L__BB6_9;
	ld.shared.u32 	%r41, [s_data];
	cvta.to.global.u64 	%rd8, %rd1;
	mul.wide.u32 	%rd9, %r2, 4;
	add.s64 	%rd10, %rd8, %rd9;
	st.global.u32 	[%rd10], %r41;
$L__BB6_9:
	ret;

}
	// .globl	_Z14reduce_kernel5ILj256EEvPiS0_
.visible .entry _Z14reduce_kernel5ILj256EEvPiS0_(
	.param .u64 .ptr .align 1 _Z14reduce_kernel5ILj256EEvPiS0__param_0,
	.param .u64 .ptr .align 1 _Z14reduce_kernel5ILj256EEvPiS0__param_1
)
{
	.reg .pred 	%p<5>;
	.reg .b32 	%r<39>;
	.reg .b64 	%rd<11>;

	ld.param.u64 	%rd1, [_Z14reduce_kernel5ILj256EEvPiS0__param_0];
	ld.param.u64 	%rd2, [_Z14reduce_kernel5ILj256EEvPiS0__param_1];
	cvta.to.global.u64 	%rd3, %rd2;
	mov.u32 	%r1, %tid.x;
	mov.u32 	%r2, %ctaid.x;
	mov.u32 	%r4, %ntid.x;
	mul.lo.s32 	%r5, %r4, %r2;
	shl.b32 	%r6, %r5, 1;
	add.s32 	%r7, %r6, %r1;
	mul.wide.u32 	%rd4, %r7, 4;
	add.s64 	%rd5, %rd3, %rd4;
	ld.global.u32 	%r8, [%rd5];
	add.s32 	%r9, %r7, %r4;
	mul.wide.u32 	%rd6, %r9, 4;
	add.s64 	%rd7, %rd3, %rd6;
	ld.global.u32 	%r10, [%rd7];
	add.s32 	%r11, %r10, %r8;
	shl.b32 	%r12, %r1, 2;
	mov.u32 	%r13, s_data;
	add.s32 	%r3, %r13, %r12;
	st.shared.u32 	[%r3], %r11;
	bar.sync 	0;
	setp.gt.u32 	%p1, %r1, 127;
	@%p1 bra 	$L__BB7_2;
	ld.shared.u32 	%r14, [%r3+512];
	ld.shared.u32 	%r15, [%r3];
	add.s32 	%r16, %r15, %r14;
	st.shared.u32 	[%r3], %r16;
$L__BB7_2:
	bar.sync 	0;
	setp.gt.u32 	%p2, %r1, 63;
	@%p2 bra 	$L__BB7_4;
	ld.shared.u32 	%r17, [%r3+256];
	ld.shared.u32 	%r18, [%r3];
	add.s32 	%r19, %r18, %r17;
	st.shared.u32 	[%r3], %r19;
$L__BB7_4:
	bar.sync 	0;
	setp.gt.u32 	%p3, %r1, 31;
	@%p3 bra 	$L__BB7_7;
	ld.volatile.shared.u32 	%r20, [%r3+128];
	ld.volatile.shared.u32 	%r21, [%r3];
	add.s32 	%r22, %r21, %r20;
	st.volatile.shared.u32 	[%r3], %r22;
	ld.volatile.shared.u32 	%r23, [%r3+64];
	ld.volatile.shared.u32 	%r24, [%r3];
	add.s32 	%r25, %r24, %r23;
	st.volatile.shared.u32 	[%r3], %r25;
	ld.volatile.shared.u32 	%r26, [%r3+32];
	ld.volatile.shared.u32 	%r27, [%r3];
	add.s32 	%r28, %r27, %r26;
	st.volatile.shared.u32 	[%r3], %r28;
	ld.volatile.shared.u32 	%r29, [%r3+16];
	ld.volatile.shared.u32 	%r30, [%r3];
	add.s32 	%r31, %r30, %r29;
	st.volatile.shared.u32 	[%r3], %r31;
	ld.volatile.shared.u32 	%r32, [%r3+8];
	ld.volatile.shared.u32 	%r33, [%r3];
	add.s32 	%r34, %r33, %r32;
	st.volatile.shared.u32 	[%r3], %r34;
	ld.volatile.shared.u32 	%r35, [%r3+4];
	ld.volatile.shared.u32 	%r36, [%r3];
	add.s32 	%r37, %r36, %r35;
	st.volatile.shared.u32 	[%r3], %r37;
	setp.ne.s32 	%p4, %r1, 0;
	@%p4 bra 	$L__BB7_7;
	ld.shared.u32 	%r38, [s_data];
	cvta.to.global.u64 	%rd8, %rd1;
	mul.wide.u32 	%rd9, %r2, 4;
	add.s64 	%rd10, %rd8, %rd9;
	st.global.u32 	[%rd10], %r38;
$L__BB7_7:
	ret;

}
	// .globl	_Z14reduce_kernel5ILj128EEvPiS0_
.visible .entry _Z14reduce_kernel5ILj128EEvPiS0_(
	.param .u64 .ptr .align 1 _Z14reduce_kernel5ILj128EEvPiS0__param_0,
	.param .u64 .ptr .align 1 _Z14reduce_kernel5ILj128EEvPiS0__param_1
)
{
	.reg .pred 	%p<4>;
	.reg .b32 	%r<36>;
	.reg .b64 	%rd<11>;

	ld.param.u64 	%rd1, [_Z14reduce_kernel5ILj128EEvPiS0__param_0];
	ld.param.u64 	%rd2, [_Z14reduce_kernel5ILj128EEvPiS0__param_1];
	cvta.to.global.u64 	%rd3, %rd2;
	mov.u32 	%r1, %tid.x;
	mov.u32 	%r2, %ctaid.x;
	mov.u32 	%r4, %ntid.x;
	mul.lo.s32 	%r5, %r4, %r2;
	shl.b32 	%r6, %r5, 1;
	add.s32 	%r7, %r6, %r1;
	mul.wide.u32 	%rd4, %r7, 4;
	add.s64 	%rd5, %rd3, %rd4;
	ld.global.u32 	%r8, [%rd5];
	add.s32 	%r9, %r7, %r4;
	mul.wide.u32 	%rd6, %r9, 4;
	add.s64 	%rd7, %rd3, %rd6;
	ld.global.u32 	%r10, [%rd7];
	add.s32 	%r11, %r10, %r8;
	shl.b32 	%r12, %r1, 2;
	mov.u32 	%r13, s_data;
	add.s32 	%r3, %r13, %r12;
	st.shared.u32 	[%r3], %r11;
	bar.sync 	0;
	setp.gt.u32 	%p1, %r1, 63;
	@%p1 bra 	$L__BB8_2;
	ld.shared.u32 	%r14, [%r3+256];
	ld.shared.u32 	%r15, [%r3];
	add.s32 	%r16, %r15, %r14;
	st.shared.u32 	[%r3], %r16;
$L__BB8_2:
	bar.sync 	0;
	setp.gt.u32 	%p2, %r1, 31;
	@%p2 bra 	$L__BB8_5;
	ld.volatile.shared.u32 	%r17, [%r3+128];
	ld.volatile.shared.u32 	%r18, [%r3];
	add.s32 	%r19, %r18, %r17;
	st.volatile.shared.u32 	[%r3], %r19;
	ld.volatile.shared.u32 	%r20, [%r3+64];
	ld.volatile.shared.u32 	%r21, [%r3];
	add.s32 	%r22, %r21, %r20;
	st.volatile.shared.u32 	[%r3], %r22;
	ld.volatile.shared.u32 	%r23, [%r3+32];
	ld.volatile.shared.u32 	%r24, [%r3];
	add.s32 	%r25, %r24, %r23;
	st.volatile.shared.u32 	[%r3], %r25;
	ld.volatile.shared.u32 	%r26, [%r3+16];
	ld.volatile.shared.u32 	%r27, [%r3];
	add.s32 	%r28, %r27, %r26;
	st.volatile.shared.u32 	[%r3], %r28;
	ld.volatile.shared.u32 	%r29, [%r3+8];
	ld.volatile.shared.u32 	%r30, [%r3];
	add.s32 	%r31, %r30, %r29;
	st.volatile.shared.u32 	[%r3], %r31;
	ld.volatile.shared.u32 	%r32, [%r3+4];
	ld.volatile.shared.u32 	%r33, [%r3];
	add.s32 	%r34, %r33, %r32;
	st.volatile.shared.u32 	[%r3], %r34;
	setp.ne.s32 	%p3, %r1, 0;
	@%p3 bra 	$L__BB8_5;
	ld.shared.u32 	%r35, [s_data];
	cvta.to.global.u64 	%rd8, %rd1;
	mul.wide.u32 	%rd9, %r2, 4;
	add.s64 	%rd10, %rd8, %rd9;
	st.global.u32 	[%rd10], %r35;
$L__BB8_5:
	ret;

}
	// .globl	_Z14reduce_kernel5ILj64EEvPiS0_
.visible .entry _Z14reduce_kernel5ILj64EEvPiS0_(
	.param .u64 .ptr .align 1 _Z14reduce_kernel5ILj64EEvPiS0__param_0,
	.param .u64 .ptr .align 1 _Z14reduce_kernel5ILj64EEvPiS0__param_1
)
{
	.reg .pred 	%p<3>;
	.reg .b32 	%r<33>;
	.reg .b64 	%rd<11>;

	ld.param.u64 	%rd1, [_Z14reduce_kernel5ILj64EEvPiS0__param_0];
	ld.param.u64 	%rd2, [_Z14reduce_kernel5ILj64EEvPiS0__param_1];
	cvta.to.global.u64 	%rd3, %rd2;
	mov.u32 	%r1, %tid.x;
	mov.u32 	%r2, %ctaid.x;
	mov.u32 	%r4, %ntid.x;
	mul.lo.s32 	%r5, %r4, %r2;
	shl.b32 	%r6, %r5, 1;
	add.s32 	%r7, %r6, %r1;
	mul.wide.u32 	%rd4, %r7, 4;
	add.s64 	%rd5, %rd3, %rd4;
	ld.global.u32 	%r8, [%rd5];
	add.s32 	%r9, %r7, %r4;
	mul.wide.u32 	%rd6, %r9, 4;
	add.s64 	%rd7, %rd3, %rd6;
	ld.global.u32 	%r10, [%rd7];
	add.s32 	%r11, %r10, %r8;
	shl.b32 	%r12, %r1, 2;
	mov.u32 	%r13, s_data;
	add.s32 	%r3, %r13, %r12;
	st.shared.u32 	[%r3], %r11;
	bar.sync 	0;
	setp.gt.u32 	%p1, %r1, 31;
	@%p1 bra 	$L__BB9_3;
	ld.volatile.shared.u32 	%r14, [%r3+128];
	ld.volatile.shared.u32 	%r15, [%r3];
	add.s32 	%r16, %r15, %r14;
	st.volatile.shared.u32 	[%r3], %r16;
	ld.volatile.shared.u32 	%r17, [%r3+64];
	ld.volatile.shared.u32 	%r18, [%r3];
	add.s32 	%r19, %r18, %r17;
	st.volatile.shared.u32 	[%r3], %r19;
	ld.volatile.shared.u32 	%r20, [%r3+32];
	ld.volatile.shared.u32 	%r21, [%r3];
	add.s32 	%r22, %r21, %r20;
	st.volatile.shared.u32 	[%r3], %r22;
	ld.volatile.shared.u32 	%r23, [%r3+16];
	ld.volatile.shared.u32 	%r24, [%r3];
	add.s32 	%r25, %r24, %r23;
	st.volatile.shared.u32 	[%r3], %r25;
	ld.volatile.shared.u32 	%r26, [%r3+8];
	ld.volatile.shared.u32 	%r27, [%r3];
	add.s32 	%r28, %r27, %r26;
	st.volatile.shared.u32 	[%r3], %r28;
	ld.volatile.shared.u32 	%r29, [%r3+4];
	ld.volatile.shared.u32 	%r30, [%r3];
	add.s32 	%r31, %r30, %r29;
	st.volatile.shared.u32 	[%r3], %r31;
	setp.ne.s32 	%p2, %r1, 0;
	@%p2 bra 	$L__BB9_3;
	ld.shared.u32 	%r32, [s_data];
	cvta.to.global.u64 	%rd8, %rd1;
	mul.wide.u32 	%rd9, %r2, 4;
	add.s64 	%rd10, %rd8, %rd9;
	st.global.u32 	[%rd10], %r32;
$L__BB9_3:
	ret;

}
	// .globl	_Z14reduce_kernel5ILj32EEvPiS0_
.visible .entry _Z14reduce_kernel5ILj32EEvPiS0_(
	.param .u64 .ptr .align 1 _Z14reduce_kernel5ILj32EEvPiS0__param_0,
	.param .u64 .ptr .align 1 _Z14reduce_kernel5ILj32EEvPiS0__param_1
)
{
	.reg .pred 	%p<3>;
	.reg .b32 	%r<30>;
	.reg .b64 	%rd<11>;

	ld.param.u64 	%rd1, [_Z14reduce_kernel5ILj32EEvPiS0__param_0];
	ld.param.u64 	%rd2, [_Z14reduce_kernel5ILj32EEvPiS0__param_1];
	cvta.to.global.u64 	%rd3, %rd2;
	mov.u32 	%r1, %tid.x;
	mov.u32 	%r2, %ctaid.x;
	mov.u32 	%r4, %ntid.x;
	mul.lo.s32 	%r5, %r4, %r2;
	shl.b32 	%r6, %r5, 1;
	add.s32 	%r7, %r6, %r1;
	mul.wide.u32 	%rd4, %r7, 4;
	add.s64 	%rd5, %rd3, %rd4;
	ld.global.u32 	%r8, [%rd5];
	add.s32 	%r9, %r7, %r4;
	mul.wide.u32 	%rd6, %r9, 4;
	add.s64 	%rd7, %rd3, %rd6;
	ld.global.u32 	%r10, [%rd7];
	add.s32 	%r11, %r10, %r8;
	shl.b32 	%r12, %r1, 2;
	mov.u32 	%r13, s_data;
	add.s32 	%r3, %r13, %r12;
	st.shared.u32 	[%r3], %r11;
	bar.sync 	0;
	setp.gt.u32 	%p1, %r1, 31;
	@%p1 bra 	$L__BB10_3;
	ld.volatile.shared.u32 	%r14, [%r3+64];
	ld.volatile.shared.u32 	%r15, [%r3];
	add.s32 	%r16, %r15, %r14;
	st.volatile.shared.u32 	[%r3], %r16;
	ld.volatile.shared.u32 	%r17, [%r3+32];
	ld.volatile.shared.u32 	%r18, [%r3];
	add.s32 	%r19, %r18, %r17;
	st.volatile.shared.u32 	[%r3], %r19;
	ld.volatile.shared.u32 	%r20, [%r3+16];
	ld.volatile.shared.u32 	%r21, [%r3];
	add.s32 	%r22, %r21, %r20;
	st.volatile.shared.u32 	[%r3], %r22;
	ld.volatile.shared.u32 	%r23, [%r3+8];
	ld.volatile.shared.u32 	%r24, [%r3];
	add.s32 	%r25, %r24, %r23;
	st.volatile.shared.u32 	[%r3], %r25;
	ld.volatile.shared.u32 	%r26, [%r3+4];
	ld.volatile.shared.u32 	%r27, [%r3];
	add.s32 	%r28, %r27, %r26;
	st.volatile.shared.u32 	[%r3], %r28;
	setp.ne.s32 	%p2, %r1, 0;
	@%p2 bra 	$L__BB10_3;
	ld.shared.u32 	%r29, [s_data];
	cvta.to.global.u64 	%rd8, %rd1;
	mul.wide.u32 	%rd9, %r2, 4;
	add.s64 	%rd10, %rd8, %rd9;
	st.global.u32 	[%rd10], %r29;
$L__BB10_3:
	ret;

}
	// .globl	_Z14reduce_kernel5ILj16EEvPiS0_
.visible .entry _Z14reduce_kernel5ILj16EEvPiS0_(
	.param .u64 .ptr .align 1 _Z14reduce_kernel5ILj16EEvPiS0__param_0,
	.param .u64 .ptr .align 1 _Z14reduce_kernel5ILj16EEvPiS0__param_1
)
{
	.reg .pred 	%p<3>;
	.reg .b32 	%r<27>;
	.reg .b64 	%rd<11>;

	ld.param.u64 	%rd1, [_Z14reduce_kernel5ILj16EEvPiS0__param_0];
	ld.param.u64 	%rd2, [_Z14reduce_kernel5ILj16EEvPiS0__param_1];
	cvta.to.global.u64 	%rd3, %rd2;
	mov.u32 	%r1, %tid.x;
	mov.u32 	%r2, %ctaid.x;
	mov.u32 	%r4, %ntid.x;
	mul.lo.s32 	%r5, %r4, %r2;
	shl.b32 	%r6, %r5, 1;
	add.s32 	%r7, %r6, %r1;
	mul.wide.u32 	%rd4, %r7, 4;
	add.s64 	%rd5, %rd3, %rd4;
	ld.global.u32 	%r8, [%rd5];
	add.s32 	%r9, %r7, %r4;
	mul.wide.u32 	%rd6, %r9, 4;
	add.s64 	%rd7, %rd3, %rd6;
	ld.global.u32 	%r10, [%rd7];
	add.s32 	%r11, %r10, %r8;
	shl.b32 	%r12, %r1, 2;
	mov.u32 	%r13, s_data;
	add.s32 	%r3, %r13, %r12;
	st.shared.u32 	[%r3], %r11;
	bar.sync 	0;
	setp.gt.u32 	%p1, %r1, 31;
	@%p1 bra 	$L__BB11_3;
	ld.volatile.shared.u32 	%r14, [%r3+32];
	ld.volatile.shared.u32 	%r15, [%r3];
	add.s32 	%r16, %r15, %r14;
	st.volatile.shared.u32 	[%r3], %r16;
	ld.volatile.shared.u32 	%r17, [%r3+16];
	ld.volatile.shared.u32 	%r18, [%r3];
	add.s32 	%r19, %r18, %r17;
	st.volatile.shared.u32 	[%r3], %r19;
	ld.volatile.shared.u32 	%r20, [%r3+8];
	ld.volatile.shared.u32 	%r21, [%r3];
	add.s32 	%r22, %r21, %r20;
	st.volatile.shared.u32 	[%r3], %r22;
	ld.volatile.shared.u32 	%r23, [%r3+4];
	ld.volatile.shared.u32 	%r24, [%r3];
	add.s32 	%r25, %r24, %r23;
	st.volatile.shared.u32 	[%r3], %r25;
	setp.ne.s32 	%p2, %r1, 0;
	@%p2 bra 	$L__BB11_3;
	ld.shared.u32 	%r26, [s_data];
	cvta.to.global.u64 	%rd8, %rd1;
	mul.wide.u32 	%rd9, %r2, 4;
	add.s64 	%rd10, %rd8, %rd9;
	st.global.u32 	[%rd10], %r26;
$L__BB11_3:
	ret;

}
	// .globl	_Z14reduce_kernel5ILj8EEvPiS0_
.visible .entry _Z14reduce_kernel5ILj8EEvPiS0_(
	.param .u64 .ptr .align 1 _Z14reduce_kernel5ILj8EEvPiS0__param_0,
	.param .u64 .ptr .align 1 _Z14reduce_kernel5ILj8EEvPiS0__param_1
)
{
	.reg .pred 	%p<3>;
	.reg .b32 	%r<24>;
	.reg .b64 	%rd<11>;

	ld.param.u64 	%rd1, [_Z14reduce_kernel5ILj8EEvPiS0__param_0];
	ld.param.u64 	%rd2, [_Z14reduce_kernel5ILj8EEvPiS0__param_1];
	cvta.to.global.u64 	%rd3, %rd2;
	mov.u32 	%r1, %tid.x;
	mov.u32 	%r2, %ctaid.x;
	mov.u32 	%r4, %ntid.x;
	mul.lo.s32 	%r5, %r4, %r2;
	shl.b32 	%r6, %r5, 1;
	add.s32 	%r7, %r6, %r1;
	mul.wide.u32 	%rd4, %r7, 4;
	add.s64 	%rd5, %rd3, %rd4;
	ld.global.u32 	%r8, [%rd5];
	add.s32 	%r9, %r7, %r4;
	mul.wide.u32 	%rd6, %r9, 4;
	add.s64 	%rd7, %rd3, %rd6;
	ld.global.u32 	%r10, [%rd7];
	add.s32 	%r11, %r10, %r8;
	shl.b32 	%r12, %r1, 2;
	mov.u32 	%r13, s_data;
	add.s32 	%r3, %r13, %r12;
	st.shared.u32 	[%r3], %r11;
	bar.sync 	0;
	setp.gt.u32 	%p1, %r1, 31;
	@%p1 bra 	$L__BB12_3;
	ld.volatile.shared.u32 	%r14, [%r3+16];
	ld.volatile.shared.u32 	%r15, [%r3];
	add.s32 	%r16, %r15, %r14;
	st.volatile.shared.u32 	[%r3], %r16;
	ld.volatile.shared.u32 	%r17, [%r3+8];
	ld.volatile.shared.u32 	%r18, [%r3];
	add.s32 	%r19, %r18, %r17;
	st.volatile.shared.u32 	[%r3], %r19;
	ld.volatile.shared.u32 	%r20, [%r3+4];
	ld.volatile.shared.u32 	%r21, [%r3];
	add.s32 	%r22, %r21, %r20;
	st.volatile.shared.u32 	[%r3], %r22;
	setp.ne.s32 	%p2, %r1, 0;
	@%p2 bra 	$L__BB12_3;
	ld.shared.u32 	%r23, [s_data];
	cvta.to.global.u64 	%rd8, %rd1;
	mul.wide.u32 	%rd9, %r2, 4;
	add.s64 	%rd10, %rd8, %rd9;
	st.global.u32 	[%rd10], %r23;
$L__BB12_3:
	ret;

}
	// .globl	_Z14reduce_kernel5ILj4EEvPiS0_
.visible .entry _Z14reduce_kernel5ILj4EEvPiS0_(
	.param .u64 .ptr .align 1 _Z14reduce_kernel5ILj4EEvPiS0__param_0,
	.param .u64 .ptr .align 1 _Z14reduce_kernel5ILj4EEvPiS0__param_1
)
{
	.reg .pred 	%p<3>;
	.reg .b32 	%r<21>;
	.reg .b64 	%rd<11>;

	ld.param.u64 	%rd1, [_Z14reduce_kernel5ILj4EEvPiS0__param_0];
	ld.param.u64 	%rd2, [_Z14reduce_kernel5ILj4EEvPiS0__param_1];
	cvta.to.global.u64 	%rd3, %rd2;
	mov.u32 	%r1, %tid.x;
	mov.u32 	%r2, %ctaid.x;
	mov.u32 	%r4, %ntid.x;
	mul.lo.s32 	%r5, %r4, %r2;
	shl.b32 	%r6, %r5, 1;
	add.s32 	%r7, %r6, %r1;
	mul.wide.u32 	%rd4, %r7, 4;
	add.s64 	%rd5, %rd3, %rd4;
	ld.global.u32 	%r8, [%rd5];
	add.s32 	%r9, %r7, %r4;
	mul.wide.u32 	%rd6, %r9, 4;
	add.s64 	%rd7, %rd3, %rd6;
	ld.global.u32 	%r10, [%rd7];
	add.s32 	%r11, %r10, %r8;
	shl.b32 	%r12, %r1, 2;
	mov.u32 	%r13, s_data;
	add.s32 	%r3, %r13, %r12;
	st.shared.u32 	[%r3], %r11;
	bar.sync 	0;
	setp.gt.u32 	%p1, %r1, 31;
	@%p1 bra 	$L__BB13_3;
	ld.volatile.shared.u32 	%r14, [%r3+8];
	ld.volatile.shared.u32 	%r15, [%r3];
	add.s32 	%r16, %r15, %r14;
	st.volatile.shared.u32 	[%r3], %r16;
	ld.volatile.shared.u32 	%r17, [%r3+4];
	ld.volatile.shared.u32 	%r18, [%r3];
	add.s32 	%r19, %r18, %r17;
	st.volatile.shared.u32 	[%r3], %r19;
	setp.ne.s32 	%p2, %r1, 0;
	@%p2 bra 	$L__BB13_3;
	ld.shared.u32 	%r20, [s_data];
	cvta.to.global.u64 	%rd8, %rd1;
	mul.wide.u32 	%rd9, %r2, 4;
	add.s64 	%rd10, %rd8, %rd9;
	st.global.u32 	[%rd10], %r20;
$L__BB13_3:
	ret;

}
	// .globl	_Z14reduce_kernel5ILj2EEvPiS0_
.visible .entry _Z14reduce_kernel5ILj2EEvPiS0_(
	.param .u64 .ptr .align 1 _Z14reduce_kernel5ILj2EEvPiS0__param_0,
	.param .u64 .ptr .align 1 _Z14reduce_kernel5ILj2EEvPiS0__param_1
)
{
	.reg .pred 	%p<3>;
	.reg .b32 	%r<18>;
	.reg .b64 	%rd<11>;

	ld.param.u64 	%rd1, [_Z14reduce_kernel5ILj2EEvPiS0__param_0];
	ld.param.u64 	%rd2, [_Z14reduce_kernel5ILj2EEvPiS0__param_1];
	cvta.to.global.u64 	%rd3, %rd2;
	mov.u32 	%r1, %tid.x;
	mov.u32 	%r2, %ctaid.x;
	mov.u32 	%r4, %ntid.x;
	mul.lo.s32 	%r5, %r4, %r2;
	shl.b32 	%r6, %r5, 1;
	add.s32 	%r7, %r6, %r1;
	mul.wide.u32 	%rd4, %r7, 4;
	add.s64 	%rd5, %rd3, %rd4;
	ld.global.u32 	%r8, [%rd5];
	add.s32 	%r9, %r7, %r4;
	mul.wide.u32 	%rd6, %r9, 4;
	add.s64 	%rd7, %rd3, %rd6;
	ld.global.u32 	%r10, [%rd7];
	add.s32 	%r11, %r10, %r8;
	shl.b32 	%r12, %r1, 2;
	mov.u32 	%r13, s_data;
	add.s32 	%r3, %r13, %r12;
	st.shared.u32 	[%r3], %r11;
	bar.sync 	0;
	setp.gt.u32 	%p1, %r1, 31;
	@%p1 bra 	$L__BB14_3;
	ld.volatile.shared.u32 	%r14, [%r3+4];
	ld.volatile.shared.u32 	%r15, [%r3];
	add.s32 	%r16, %r15, %r14;
	st.volatile.shared.u32 	[%r3], %r16;
	setp.ne.s32 	%p2, %r1, 0;
	@%p2 bra 	$L__BB14_3;
	ld.shared.u32 	%r17, [s_data];
	cvta.to.global.u64 	%rd8, %rd1;
	mul.wide.u32 	%rd9, %r2, 4;
	add.s64 	%rd10, %rd8, %rd9;
	st.global.u32 	[%rd10], %r17;
$L__BB14_3:
	ret;

}
	// .globl	_Z14reduce_kernel5ILj1EEvPiS0_
.visible .entry _Z14reduce_kernel5ILj1EEvPiS0_(
	.param .u64 .ptr .align 1 _Z14reduce_kernel5ILj1EEvPiS0__param_0,
	.param .u64 .ptr .align 1 _Z14reduce_kernel5ILj1EEvPiS0__param_1
)
{
	.reg .pred 	%p<2>;
	.reg .b32 	%r<15>;
	.reg .b64 	%rd<11>;

	ld.param.u64 	%rd1, [_Z14reduce_kernel5ILj1EEvPiS0__param_0];
	ld.param.u64 	%rd2, [_Z14reduce_kernel5ILj1EEvPiS0__param_1];
	cvta.to.global.u64 	%rd3, %rd2;
	mov.u32 	%r2, %tid.x;
	mov.u32 	%r1, %ctaid.x;
	mov.u32 	%r3, %ntid.x;
	mul.lo.s32 	%r4, %r3, %r1;
	shl.b32 	%r5, %r4, 1;
	add.s32 	%r6, %r5, %r2;
	mul.wide.u32 	%rd4, %r6, 4;
	add.s64 	%rd5, %rd3, %rd4;
	ld.global.u32 	%r7, [%rd5];
	add.s32 	%r8, %r6, %r3;
	mul.wide.u32 	%rd6, %r8, 4;
	add.s64 	%rd7, %rd3, %rd6;
	ld.global.u32 	%r9, [%rd7];
	add.s32 	%r10, %r9, %r7;
	shl.b32 	%r11, %r2, 2;
	mov.u32 	%r12, s_data;
	add.s32 	%r13, %r12, %r11;
	st.shared.u32 	[%r13], %r10;
	bar.sync 	0;
	setp.ne.s32 	%p1, %r2, 0;
	@%p1 bra 	$L__BB15_2;
	cvta.to.global.u64 	%rd8, %rd1;
	ld.shared.u32 	%r14, [s_data];
	mul.wide.u32 	%rd9, %r1, 4;
	add.s64 	%rd10, %rd8, %rd9;
	st.global.u32 	[%rd10], %r14;
$L__BB15_2:
	ret;

}


// ===== COMPILED SASS (sm_100) =====

	.target	sm_100

	.elftype	@"ET_EXEC"


//--------------------- .note.nv.tkinfo           --------------------------
	.section	.note.nv.tkinfo,"",@"SHT_NOTE"
	.sectionflags	@"SHF_NOTE_NV_TKINFO"
	.tkinfo
        /*0018*/ 	.word	0x00000002
        /*0030*/ 	.string	""
        /*0030*/ 	.string	"ptxas"
        /*0030*/ 	.string	"Cuda compilation tools, release 13.0, V13.0.88"
        /*0030*/ 	.string	"Build cuda_13.0.r13.0/compiler.36424714_0"
        /*0030*/ 	.string	"-arch sm_100 -m 64 "



//--------------------- .note.nv.cuinfo           --------------------------
	.section	.note.nv.cuinfo,"",@"SHT_NOTE"
	.sectionflags	@"SHF_NOTE_NV_CUINFO"
        /*0018*/ 	.short	0x0002
        /*001a*/ 	.short	0x0064
        /*001c*/ 	.short	0x0082
	.zero		2


//--------------------- .nv.info                  --------------------------
	.section	.nv.info,"",@"SHT_CUDA_INFO"
	.align	4


	//----- nvinfo : EIATTR_REGCOUNT
	.align		4
        /*0000*/ 	.byte	0x04, 0x2f
        /*0002*/ 	.short	(.L_1 - .L_0)
	.align		4
.L_0:
        /*0004*/ 	.word	index@(_Z14reduce_kernel0PiS_)
        /*0008*/ 	.word	0x0000000b


	//----- nvinfo : EIATTR_FRAME_SIZE
	.align		4
.L_1:
        /*000c*/ 	.byte	0x04, 0x11
        /*000e*/ 	.short	(.L_3 - .L_2)
	.align		4
.L_2:
        /*0010*/ 	.word	index@(_Z14reduce_kernel0PiS_)
        /*0014*/ 	.word	0x00000000


	//----- nvinfo : EIATTR_REGCOUNT
	.align		4
.L_3:
        /*0018*/ 	.byte	0x04, 0x2f
        /*001a*/ 	.short	(.L_5 - .L_4)
	.align		4
.L_4:
        /*001c*/ 	.word	index@(_Z14reduce_kernel1PiS_)
        /*0020*/ 	.word	0x0000000a


	//----- nvinfo : EIATTR_FRAME_SIZE
	.align		4
.L_5:
        /*0024*/ 	.byte	0x04, 0x11
        /*0026*/ 	.short	(.L_7 - .L_6)
	.align		4
.L_6:
        /*0028*/ 	.word	index@(_Z14reduce_kernel1PiS_)
        /*002c*/ 	.word	0x00000000


	//----- nvinfo : EIATTR_REGCOUNT
	.align		4
.L_7:
        /*0030*/ 	.byte	0x04, 0x2f
        /*0032*/ 	.short	(.L_9 - .L_8)
	.align		4
.L_8:
        /*0034*/ 	.word	index@(_Z14reduce_kernel2PiS_)
        /*0038*/ 	.word	0x0000000b


	//----- nvinfo : EIATTR_FRAME_SIZE
	.align		4
.L_9:
        /*003c*/ 	.byte	0x04, 0x11
        /*003e*/ 	.short	(.L_11 - .L_10)
	.align		4
.L_10:
        /*0040*/ 	.word	index@(_Z14reduce_kernel2PiS_)
        /*0044*/ 	.word	0x00000000


	//----- nvinfo : EIATTR_REGCOUNT
	.align		4
.L_11:
        /*0048*/ 	.byte	0x04, 0x2f
        /*004a*/ 	.short	(.L_13 - .L_12)
	.align		4
.L_12:
        /*004c*/ 	.word	index@(_Z14reduce_kernel3PiS_)
        /*0050*/ 	.word	0x0000000e


	//----- nvinfo : EIATTR_FRAME_SIZE
	.align		4
.L_13:
        /*0054*/ 	.byte	0x04, 0x11
        /*0056*/ 	.short	(.L_15 - .L_14)
	.align		4
.L_14:
        /*0058*/ 	.word	index@(_Z14reduce_kernel3PiS_)
        /*005c*/ 	.word	0x00000000


	//----- nvinfo : EIATTR_REGCOUNT
	.align		4
.L_15:
        /*0060*/ 	.byte	0x04, 0x2f
        /*0062*/ 	.short	(.L_17 - .L_16)
	.align		4
.L_16:
        /*0064*/ 	.word	index@(_Z14reduce_kernel4PiS_)
        /*0068*/ 	.word	0x0000000d


	//----- nvinfo : EIATTR_FRAME_SIZE
	.align		4
.L_17:
        /*006c*/ 	.byte	0x04, 0x11
        /*006e*/ 	.short	(.L_19 - .L_18)
	.align		4
.L_18:
        /*0070*/ 	.word	index@(_Z14reduce_kernel4PiS_)
        /*0074*/ 	.word	0x00000000


	//----- nvinfo : EIATTR_REGCOUNT
	.align		4
.L_19:
        /*0078*/ 	.byte	0x04, 0x2f
        /*007a*/ 	.short	(.L_21 - .L_20)
	.align		4
.L_20:
        /*007c*/ 	.word	index@(_Z14reduce_kernel5ILj1024EEvPiS0_)
        /*0080*/ 	.word	0x0000000d


	//----- nvinfo : EIATTR_FRAME_SIZE
	.align		4
.L_21:
        /*0084*/ 	.byte	0x04, 0x11
        /*0086*/ 	.short	(.L_23 - .L_22)
	.align		4
.L_22:
        /*0088*/ 	.word	index@(_Z14reduce_kernel5ILj1024EEvPiS0_)
        /*008c*/ 	.word	0x00000000


	//----- nvinfo : EIATTR_REGCOUNT
	.align		4
.L_23:
        /*0090*/ 	.byte	0x04, 0x2f
        /*0092*/ 	.short	(.L_25 - .L_24)
	.align		4
.L_24:
        /*0094*/ 	.word	index@(_Z14reduce_kernel5ILj512EEvPiS0_)
        /*0098*/ 	.word	0x0000000d


	//----- nvinfo : EIATTR_FRAME_SIZE
	.align		4
.L_25:
        /*009c*/ 	.byte	0x04, 0x11
        /*009e*/ 	.short	(.L_27 - .L_26)
	.align		4
.L_26:
        /*00a0*/ 	.word	index@(_Z14reduce_kernel5ILj512EEvPiS0_)
        /*00a4*/ 	.word	0x00000000


	//----- nvinfo : EIATTR_REGCOUNT
	.align		4
.L_27:
        /*00a8*/ 	.byte	0x04, 0x2f
        /*00aa*/ 	.short	(.L_29 - .L_28)
	.align		4
.L_28:
        /*00ac*/ 	.word	index@(_Z14reduce_kernel5ILj256EEvPiS0_)
        /*00b0*/ 	.word	0x0000000d


	//----- nvinfo : EIATTR_FRAME_SIZE
	.align		4
.L_29:
        /*00b4*/ 	.byte	0x04, 0x11
        /*00b6*/ 	.short	(.L_31 - .L_30)
	.align		4
.L_30:
        /*00b8*/ 	.word	index@(_Z14reduce_kernel5ILj256EEvPiS0_)
        /*00bc*/ 	.word	0x00000000


	//----- nvinfo : EIATTR_REGCOUNT
	.align		4
.L_31:
        /*00c0*/ 	.byte	0x04, 0x2f
        /*00c2*/ 	.short	(.L_33 - .L_32)
	.align		4
.L_32:
        /*00c4*/ 	.word	index@(_Z14reduce_kernel5ILj128EEvPiS0_)
        /*00c8*/ 	.word	0x0000000c


	//----- nvinfo : EIATTR_FRAME_SIZE
	.align		4
.L_33:
        /*00cc*/ 	.byte	0x04, 0x11
        /*00ce*/ 	.short	(.L_35 - .L_34)
	.align		4
.L_34:
        /*00d0*/ 	.word	index@(_Z14reduce_kernel5ILj128EEvPiS0_)
        /*00d4*/ 	.word	0x00000000


	//----- nvinfo : EIATTR_REGCOUNT
	.align		4
.L_35:
        /*00d8*/ 	.byte	0x04, 0x2f
        /*00da*/ 	.short	(.L_37 - .L_36)
	.align		4
.L_36:
        /*00dc*/ 	.word	index@(_Z14reduce_kernel5ILj64EEvPiS0_)
        /*00e0*/ 	.word	0x0000000c


	//----- nvinfo : EIATTR_FRAME_SIZE
	.align		4
.L_37:
        /*00e4*/ 	.byte	0x04, 0x11
        /*00e6*/ 	.short	(.L_39 - .L_38)
	.align		4
.L_38:
        /*00e8*/ 	.word	index@(_Z14reduce_kernel5ILj64EEvPiS0_)
        /*00ec*/ 	.word	0x00000000


	//----- nvinfo : EIATTR_REGCOUNT
	.align		4
.L_39:
        /*00f0*/ 	.byte	0x04, 0x2f
        /*00f2*/ 	.short	(.L_41 - .L_40)
	.align		4
.L_40:
        /*00f4*/ 	.word	index@(_Z14reduce_kernel5ILj32EEvPiS0_)
        /*00f8*/ 	.word	0x0000000c


	//----- nvinfo : EIATTR_FRAME_SIZE
	.align		4
.L_41:
        /*00fc*/ 	.byte	0x04, 0x11
        /*00fe*/ 	.short	(.L_43 - .L_42)
	.align		4
.L_42:
        /*0100*/ 	.word	index@(_Z14reduce_kernel5ILj32EEvPiS0_)
        /*0104*/ 	.word	0x00000000


	//----- nvinfo : EIATTR_REGCOUNT
	.align		4
.L_43:
        /*0108*/ 	.byte	0x04, 0x2f
        /*010a*/ 	.short	(.L_45 - .L_44)
	.align		4
.L_44:
        /*010c*/ 	.word	index@(_Z14reduce_kernel5ILj16EEvPiS0_)
        /*0110*/ 	.word	0x0000000c


	//----- nvinfo : EIATTR_FRAME_SIZE
	.align		4
.L_45:
        /*0114*/ 	.byte	0x04, 0x11
        /*0116*/ 	.short	(.L_47 - .L_46)
	.align		4
.L_46:
        /*0118*/ 	.word	index@(_Z14reduce_kernel5ILj16EEvPiS0_)
        /*011c*/ 	.word	0x00000000


	//----- nvinfo : EIATTR_REGCOUNT
	.align		4
.L_47:
        /*0120*/ 	.byte	0x04, 0x2f
        /*0122*/ 	.short	(.L_49 - .L_48)
	.align		4
.L_48:
        /*0124*/ 	.word	index@(_Z14reduce_kernel5ILj8EEvPiS0_)
        /*0128*/ 	.word	0x0000000e


	//----- nvinfo : EIATTR_FRAME_SIZE
	.align		4
.L_49:
        /*012c*/ 	.byte	0x04, 0x11
        /*012e*/ 	.short	(.L_51 - .L_50)
	.align		4
.L_50:
        /*0130*/ 	.word	index@(_Z14reduce_kernel5ILj8EEvPiS0_)
        /*0134*/ 	.word	0x00000000


	//----- nvinfo : EIATTR_REGCOUNT
	.align		4
.L_51:
        /*0138*/ 	.byte	0x04, 0x2f
        /*013a*/ 	.short	(.L_53 - .L_52)
	.align		4
.L_52:
        /*013c*/ 	.word	index@(_Z14reduce_kernel5ILj4EEvPiS0_)
        /*0140*/ 	.word	0x0000000e


	//----- nvinfo : EIATTR_FRAME_SIZE
	.align		4
.L_53:
        /*0144*/ 	.byte	0x04, 0x11
        /*0146*/ 	.short	(.L_55 - .L_54)
	.align		4
.L_54:
        /*0148*/ 	.word	index@(_Z14reduce_kernel5ILj4EEvPiS0_)
        /*014c*/ 	.word	0x00000000


	//----- nvinfo : EIATTR_REGCOUNT
	.align		4
.L_55:
        /*0150*/ 	.byte	0x04, 0x2f
        /*0152*/ 	.short	(.L_57 - .L_56)
	.align		4
.L_56:
        /*0154*/ 	.word	index@(_Z14reduce_kernel5ILj2EEvPiS0_)
        /*0158*/ 	.word	0x0000000e


	//----- nvinfo : EIATTR_FRAME_SIZE
	.align		4
.L_57:
        /*015c*/ 	.byte	0x04, 0x11
        /*015e*/ 	.short	(.L_59 - .L_58)
	.align		4
.L_58:
        /*0160*/ 	.word	index@(_Z14reduce_kernel5ILj2EEvPiS0_)
        /*0164*/ 	.word	0x00000000


	//----- nvinfo : EIATTR_REGCOUNT
	.align		4
.L_59:
        /*0168*/ 	.byte	0x04, 0x2f
        /*016a*/ 	.short	(.L_61 - .L_60)
	.align		4
.L_60:
        /*016c*/ 	.word	index@(_Z14reduce_kernel5ILj1EEvPiS0_)
        /*0170*/ 	.word	0x0000000e


	//----- nvinfo : EIATTR_FRAME_SIZE
	.align		4
.L_61:
        /*0174*/ 	.byte	0x04, 0x11
        /*0176*/ 	.short	(.L_63 - .L_62)
	.align		4
.L_62:
        /*0178*/ 	.word	index@(_Z14reduce_kernel5ILj1EEvPiS0_)
        /*017c*/ 	.word	0x00000000


	//----- nvinfo : EIATTR_MIN_STACK_SIZE
	.align		4
.L_63:
        /*0180*/ 	.byte	0x04, 0x12
        /*0182*/ 	.short	(.L_65 - .L_64)
	.align		4
.L_64:
        /*0184*/ 	.word	index@(_Z14reduce_kernel5ILj1EEvPiS0_)
        /*0188*/ 	.word	0x00000000


	//----- nvinfo : EIATTR_MIN_STACK_SIZE
	.align		4
.L_65:
        /*018c*/ 	.byte	0x04, 0x12
        /*018e*/ 	.short	(.L_67 - .L_66)
	.align		4
.L_66:
        /*0190*/ 	.word	index@(_Z14reduce_kernel5ILj2EEvPiS0_)
        /*0194*/ 	.word	0x00000000


	//----- nvinfo : EIATTR_MIN_STACK_SIZE
	.align		4
.L_67:
        /*0198*/ 	.byte	0x04, 0x12
        /*019a*/ 	.short	(.L_69 - .L_68)
	.align		4
.L_68:
        /*019c*/ 	.word	index@(_Z14reduce_kernel5ILj4EEvPiS0_)
        /*01a0*/ 	.word	0x00000000


	//----- nvinfo : EIATTR_MIN_STACK_SIZE
	.align		4
.L_69:
        /*01a4*/ 	.byte	0x04, 0x12
        /*01a6*/ 	.short	(.L_71 - .L_70)
	.align		4
.L_70:
        /*01a8*/ 	.word	index@(_Z14reduce_kernel5ILj8EEvPiS0_)
        /*01ac*/ 	.word	0x00000000


	//----- nvinfo : EIATTR_MIN_STACK_SIZE
	.align		4
.L_71:
        /*01b0*/ 	.byte	0x04, 0x12
        /*01b2*/ 	.short	(.L_73 - .L_72)
	.align		4
.L_72:
        /*01b4*/ 	.word	index@(_Z14reduce_kernel5ILj16EEvPiS0_)
        /*01b8*/ 	.word	0x00000000


	//----- nvinfo : EIATTR_MIN_STACK_SIZE
	.align		4
.L_73:
        /*01bc*/ 	.byte	0x04, 0x12
        /*01be*/ 	.short	(.L_75 - .L_74)
	.align		4
.L_74:
        /*01c0*/ 	.word	index@(_Z14reduce_kernel5ILj32EEvPiS0_)
        /*01c4*/ 	.word	0x00000000


	//----- nvinfo : EIATTR_MIN_STACK_SIZE
	.align		4
.L_75:
        /*01c8*/ 	.byte	0x04, 0x12
        /*01ca*/ 	.short	(.L_77 - .L_76)
	.align		4
.L_76:
        /*01cc*/ 	.word	index@(_Z14reduce_kernel5ILj64EEvPiS0_)
        /*01d0*/ 	.word	0x00000000


	//----- nvinfo : EIATTR_MIN_STACK_SIZE
	.align		4
.L_77:
        /*01d4*/ 	.byte	0x04, 0x12
        /*01d6*/ 	.short	(.L_79 - .L_78)
	.align		4
.L_78:
        /*01d8*/ 	.word	index@(_Z14reduce_kernel5ILj128EEvPiS0_)
        /*01dc*/ 	.word	0x00000000


	//----- nvinfo : EIATTR_MIN_STACK_SIZE
	.align		4
.L_79:
        /*01e0*/ 	.byte	0x04, 0x12
        /*01e2*/ 	.short	(.L_81 - .L_80)
	.align		4
.L_80:
        /*01e4*/ 	.word	index@(_Z14reduce_kernel5ILj256EEvPiS0_)
        /*01e8*/ 	.word	0x00000000


	//----- nvinfo : EIATTR_MIN_STACK_SIZE
	.align		4
.L_81:
        /*01ec*/ 	.byte	0x04, 0x12
        /*01ee*/ 	.short	(.L_83 - .L_82)
	.align		4
.L_82:
        /*01f0*/ 	.word	index@(_Z14reduce_kernel5ILj512EEvPiS0_)
        /*01f4*/ 	.word	0x00000000


	//----- nvinfo : EIATTR_MIN_STACK_SIZE
	.align		4
.L_83:
        /*01f8*/ 	.byte	0x04, 0x12
        /*01fa*/ 	.short	(.L_85 - .L_84)
	.align		4
.L_84:
        /*01fc*/ 	.word	index@(_Z14reduce_kernel5ILj1024EEvPiS0_)
        /*0200*/ 	.word	0x00000000


	//----- nvinfo : EIATTR_MIN_STACK_SIZE
	.align		4
.L_85:
        /*0204*/ 	.byte	0x04, 0x12
        /*0206*/ 	.short	(.L_87 - .L_86)
	.align		4
.L_86:
        /*0208*/ 	.word	index@(_Z14reduce_kernel4PiS_)
        /*020c*/ 	.word	0x00000000


	//----- nvinfo : EIATTR_MIN_STACK_SIZE
	.align		4
.L_87:
        /*0210*/ 	.byte	0x04, 0x12
        /*0212*/ 	.short	(.L_89 - .L_88)
	.align		4
.L_88:
        /*0214*/ 	.word	index@(_Z14reduce_kernel3PiS_)
        /*0218*/ 	.word	0x00000000


	//----- nvinfo : EIATTR_MIN_STACK_SIZE
	.align		4
.L_89:
        /*021c*/ 	.byte	0x04, 0x12
        /*021e*/ 	.short	(.L_91 - .L_90)
	.align		4
.L_90:
        /*0220*/ 	.word	index@(_Z14reduce_kernel2PiS_)
        /*0224*/ 	.word	0x00000000


	//----- nvinfo : EIATTR_MIN_STACK_SIZE
	.align		4
.L_91:
        /*0228*/ 	.byte	0x04, 0x12
        /*022a*/ 	.short	(.L_93 - .L_92)
	.align		4
.L_92:
        /*022c*/ 	.word	index@(_Z14reduce_kernel1PiS_)
        /*0230*/ 	.word	0x00000000


	//----- nvinfo : EIATTR_MIN_STACK_SIZE
	.align		4
.L_93:
        /*0234*/ 	.byte	0x04, 0x12
        /*0236*/ 	.short	(.L_95 - .L_94)
	.align		4
.L_94:
        /*0238*/ 	.word	index@(_Z14reduce_kernel0PiS_)
        /*023c*/ 	.word	0x00000000
.L_95:


//--------------------- .nv.compat                --------------------------
	.section	.nv.compat,"",@"SHT_CUDA_COMPAT_INFO"
	.align	4
        /*0000*/ 	.byte	0x02, 0x09, 0x00, 0x00, 0x02, 0x02, 0x01, 0x00, 0x02, 0x05, 0x05, 0x00, 0x03, 0x07, 0x01, 0x01
        /*0010*/ 	.byte	0x02, 0x03, 0x00, 0x00, 0x02, 0x06, 0x01, 0x00, 0x04, 0x0b, 0x08, 0x00, 0x09, 0x00, 0x00, 0x00
        /*0020*/ 	.byte	0x00, 0x00, 0x00, 0x00


//--------------------- .nv.info._Z14reduce_kernel5ILj1EEvPiS0_ --------------------------
	.section	.nv.info._Z14reduce_kernel5ILj1EEvPiS0_,"",@"SHT_CUDA_INFO"
	.sectionflags	@""
	.align	4


	//----- nvinfo : EIATTR_CUDA_API_VERSION
	.align		4
        /*0000*/ 	.byte	0x04, 0x37
        /*0002*/ 	.short	(.L_97 - .L_96)
.L_96:
        /*0004*/ 	.word	0x00000082


	//----- nvinfo : EIATTR_KPARAM_INFO
	.align		4
.L_97:
        /*0008*/ 	.byte	0x04, 0x17
        /*000a*/ 	.short	(.L_99 - .L_98)
.L_98:
        /*000c*/ 	.word	0x00000000
        /*0010*/ 	.short	0x0001
        /*0012*/ 	.short	0x0008
        /*0014*/ 	.byte	0x00, 0xf5, 0x21, 0x00


	//----- nvinfo : EIATTR_KPARAM_INFO
	.align		4
.L_99:
        /*0018*/ 	.byte	0x04, 0x17
        /*001a*/ 	.short	(.L_101 - .L_100)
.L_100:
        /*001c*/ 	.word	0x00000000
        /*0020*/ 	.short	0x0000
        /*0022*/ 	.short	0x0000
        /*0024*/ 	.byte	0x00, 0xf5, 0x21, 0x00


	//----- nvinfo : EIATTR_SPARSE_MMA_MASK
	.align		4
.L_101:
        /*0028*/ 	.byte	0x03, 0x50
        /*002a*/ 	.short	0x0000


	//----- nvinfo : EIATTR_MAXREG_COUNT
	.align		4
        /*002c*/ 	.byte	0x03, 0x1b
        /*002e*/ 	.short	0x00ff


	//----- nvinfo : EIATTR_NUM_BARRIERS
	.align		4
        /*0030*/ 	.byte	0x02, 0x4c
        /*0032*/ 	.byte	0x01
	.zero		1


	//----- nvinfo : EIATTR_MERCURY_ISA_VERSION
	.align		4
        /*0034*/ 	.byte	0x03, 0x5f
        /*0036*/ 	.short	0x0101


	//----- nvinfo : EIATTR_VRC_CTA_INIT_COUNT
	.align		4
        /*0038*/ 	.byte	0x02, 0x4a
	.zero		1
	.zero		1


	//----- nvinfo : EIATTR_EXIT_INSTR_OFFSETS
	.align		4
        /*003c*/ 	.byte	0x04, 0x1c
        /*003e*/ 	.short	(.L_103 - .L_102)


	//   ....[0]....
.L_102:
        /*0040*/ 	.word	0x00000150


	//   ....[1]....
        /*0044*/ 	.word	0x000001a0


	//----- nvinfo : EIATTR_CBANK_PARAM_SIZE
	.align		4
.L_103:
        /*0048*/ 	.byte	0x03, 0x19
        /*004a*/ 	.short	0x0010


	//----- nvinfo : EIATTR_PARAM_CBANK
	.align		4
        /*004c*/ 	.byte	0x04, 0x0a
        /*004e*/ 	.short	(.L_105 - .L_104)
	.align		4
.L_104:
        /*0050*/ 	.word	index@(.nv.constant0._Z14reduce_kernel5ILj1EEvPiS0_)
        /*0054*/ 	.short	0x0380
        /*0056*/ 	.short	0x0010


	//----- nvinfo : EIATTR_SW_WAR
	.align		4
.L_105:
        /*0058*/ 	.byte	0x04, 0x36
        /*005a*/ 	.short	(.L_107 - .L_106)
.L_106:
        /*005c*/ 	.word	0x00000008
.L_107:


//--------------------- .nv.info._Z14reduce_kernel5ILj2EEvPiS0_ --------------------------
	.section	.nv.info._Z14reduce_kernel5ILj2EEvPiS0_,"",@"SHT_CUDA_INFO"
	.sectionflags	@""
	.align	4


	//----- nvinfo : EIATTR_CUDA_API_VERSION
	.align		4
        /*0000*/ 	.byte	0x04, 0x37
        /*0002*/ 	.short	(.L_109 - .L_108)
.L_108:
        /*0004*/ 	.word	0x00000082


	//----- nvinfo : EIATTR_KPARAM_INFO
	.align		4
.L_109:
        /*0008*/ 	.byte	0x04, 0x17
        /*000a*/ 	.short	(.L_111 - .L_110)
.L_110:
        /*000c*/ 	.word	0x00000000
        /*0010*/ 	.short	0x0001
        /*0012*/ 	.short	0x0008
        /*0014*/ 	.byte	0x00, 0xf5, 0x21, 0x00


	//----- nvinfo : EIATTR_KPARAM_INFO
	.align		4
.L_111:
        /*0018*/ 	.byte	0x04, 0x17
        /*001a*/ 	.short	(.L_113 - .L_112)
.L_112:
        /*001c*/ 	.word	0x00000000
        /*0020*/ 	.short	0x0000
        /*0022*/ 	.short	0x0000
        /*0024*/ 	.byte	0x00, 0xf5, 0x21, 0x00


	//----- nvinfo : EIATTR_SPARSE_MMA_MASK
	.align		4
.L_113:
        /*0028*/ 	.byte	0x03, 0x50
        /*002a*/ 	.short	0x0000


	//----- nvinfo : EIATTR_MAXREG_COUNT
	.align		4
        /*002c*/ 	.byte	0x03, 0x1b
        /*002e*/ 	.short	0x00ff


	//----- nvinfo : EIATTR_NUM_BARRIERS
	.align		4
        /*0030*/ 	.byte	0x02, 0x4c
        /*0032*/ 	.byte	0x01
	.zero		1


	//----- nvinfo : EIATTR_MERCURY_ISA_VERSION
	.align		4
        /*0034*/ 	.byte	0x03, 0x5f
        /*0036*/ 	.short	0x0101


	//----- nvinfo : EIATTR_VRC_CTA_INIT_COUNT
	.align		4
        /*0038*/ 	.byte	0x02, 0x4a
	.zero		1
	.zero		1


	//----- nvinfo : EIATTR_EXIT_INSTR_OFFSETS
	.align		4
        /*003c*/ 	.byte	0x04, 0x1c
        /*003e*/ 	.short	(.L_115 - .L_114)


	//   ....[0]....
.L_114:
        /*0040*/ 	.word	0x00000150


	//   ....[1]....
        /*0044*/ 	.word	0x000001b0


	//   ....[2]....
        /*0048*/ 	.word	0x00000200


	//----- nvinfo : EIATTR_CBANK_PARAM_SIZE
	.align		4
.L_115:
        /*004c*/ 	.byte	0x03, 0x19
        /*004e*/ 	.short	0x0010


	//----- nvinfo : EIATTR_PARAM_CBANK
	.align		4
        /*0050*/ 	.byte	0x04, 0x0a
        /*0052*/ 	.short	(.L_117 - .L_116)
	.align		4
.L_116:
        /*0054*/ 	.word	index@(.nv.constant0._Z14reduce_kernel5ILj2EEvPiS0_)
        /*0058*/ 	.short	0x0380
        /*005a*/ 	.short	0x0010


	//----- nvinfo : EIATTR_SW_WAR
	.align		4
.L_117:
        /*005c*/ 	.byte	0x04, 0x36
        /*005e*/ 	.short	(.L_119 - .L_118)
.L_118:
        /*0060*/ 	.word	0x00000008
.L_119:


//--------------------- .nv.info._Z14reduce_kernel5ILj4EEvPiS0_ --------------------------
	.section	.nv.info._Z14reduce_kernel5ILj4EEvPiS0_,"",@"SHT_CUDA_INFO"
	.sectionflags	@""
	.align	4


	//----- nvinfo : EIATTR_CUDA_API_VERSION
	.align		4
        /*0000*/ 	.byte	0x04, 0x37
        /*0002*/ 	.short	(.L_121 - .L_120)
.L_120:
        /*0004*/ 	.word	0x00000082


	//----- nvinfo : EIATTR_KPARAM_INFO
	.align		4
.L_121:
        /*0008*/ 	.byte	0x04, 0x17
        /*000a*/ 	.short	(.L_123 - .L_122)
.L_122:
        /*000c*/ 	.word	0x00000000
        /*0010*/ 	.short	0x0001
        /*0012*/ 	.short	0x0008
        /*0014*/ 	.byte	0x00, 0xf5, 0x21, 0x00


	//----- nvinfo : EIATTR_KPARAM_INFO
	.align		4
.L_123:
        /*0018*/ 	.byte	0x04, 0x17
        /*001a*/ 	.short	(.L_125 - .L_124)
.L_124:
        /*001c*/ 	.word	0x00000000
        /*0020*/ 	.short	0x0000
        /*0022*/ 	.short	0x0000
        /*0024*/ 	.byte	0x00, 0xf5, 0x21, 0x00


	//----- nvinfo : EIATTR_SPARSE_MMA_MASK
	.align		4
.L_125:
        /*0028*/ 	.byte	0x03, 0x50
        /*002a*/ 	.short	0x0000


	//----- nvinfo : EIATTR_MAXREG_COUNT
	.align		4
        /*002c*/ 	.byte	0x03, 0x1b
        /*002e*/ 	.short	0x00ff


	//----- nvinfo : EIATTR_NUM_BARRIERS
	.align		4
        /*0030*/ 	.byte	0x02, 0x4c
        /*0032*/ 	.byte	0x01
	.zero		1


	//----- nvinfo : EIATTR_MERCURY_ISA_VERSION
	.align		4
        /*0034*/ 	.byte	0x03, 0x5f
        /*0036*/ 	.short	0x0101


	//----- nvinfo : EIATTR_VRC_CTA_INIT_COUNT
	.align		4
        /*0038*/ 	.byte	0x02, 0x4a
	.zero		1
	.zero		1


	//----- nvinfo : EIATTR_EXIT_INSTR_OFFSETS
	.align		4
        /*003c*/ 	.byte	0x04, 0x1c
        /*003e*/ 	.short	(.L_127 - .L_126)


	//   ....[0]....
.L_126:
        /*0040*/ 	.word	0x00000150


	//   ....[1]....
        /*0044*/ 	.word	0x000001f0


	//   ....[2]....
        /*0048*/ 	.word	0x00000240


	//----- nvinfo : EIATTR_CBANK_PARAM_SIZE
	.align		4
.L_127:
        /*004c*/ 	.byte	0x03, 0x19
        /*004e*/ 	.short	0x0010


	//----- nvinfo : EIATTR_PARAM_CBANK
	.align		4
        /*0050*/ 	.byte	0x04, 0x0a
        /*0052*/ 	.short	(.L_129 - .L_128)
	.align		4
.L_128:
        /*0054*/ 	.word	index@(.nv.constant0._Z14reduce_kernel5ILj4EEvPiS0_)
        /*0058*/ 	.short	0x0380
        /*005a*/ 	.short	0x0010


	//----- nvinfo : EIATTR_SW_WAR
	.align		4
.L_129:
        /*005c*/ 	.byte	0x04, 0x36
        /*005e*/ 	.short	(.L_131 - .L_130)
.L_130:
        /*0060*/ 	.word	0x00000008
.L_131:


//--------------------- .nv.info._Z14reduce_kernel5ILj8EEvPiS0_ --------------------------
	.section	.nv.info._Z14reduce_kernel5ILj8EEvPiS0_,"",@"SHT_CUDA_INFO"
	.sectionflags	@""
	.align	4


	//----- nvinfo : EIATTR_CUDA_API_VERSION
	.align		4
        /*0000*/ 	.byte	0x04, 0x37
        /*0002*/ 	.short	(.L_133 - .L_132)
.L_132:
        /*0004*/ 	.word	0x00000082


	//----- nvinfo : EIATTR_KPARAM_INFO
	.align		4
.L_133:
        /*0008*/ 	.byte	0x04, 0x17
        /*000a*/ 	.short	(.L_135 - .L_134)
.L_134:
        /*000c*/ 	.word	0x00000000
        /*0010*/ 	.short	0x0001
        /*0012*/ 	.short	0x0008
        /*0014*/ 	.byte	0x00, 0xf5, 0x21, 0x00


	//----- nvinfo : EIATTR_KPARAM_INFO
	.align		4
.L_135:
        /*0018*/ 	.byte	0x04, 0x17
        /*001a*/ 	.short	(.L_137 - .L_136)
.L_136:
        /*001c*/ 	.word	0x00000000
        /*0020*/ 	.short	0x0000
        /*0022*/ 	.short	0x0000
        /*0024*/ 	.byte	0x00, 0xf5, 0x21, 0x00


	//----- nvinfo : EIATTR_SPARSE_MMA_MASK
	.align		4
.L_137:
        /*0028*/ 	.byte	0x03, 0x50
        /*002a*/ 	.short	0x0000


	//----- nvinfo : EIATTR_MAXREG_COUNT
	.align		4
        /*002c*/ 	.byte	0x03, 0x1b
        /*002e*/ 	.short	0x00ff


	//----- nvinfo : EIATTR_NUM_BARRIERS
	.align		4
        /*0030*/ 	.byte	0x02, 0x4c
        /*0032*/ 	.byte	0x01
	.zero		1


	//----- nvinfo : EIATTR_MERCURY_ISA_VERSION
	.align		4
        /*0034*/ 	.byte	0x03, 0x5f
        /*0036*/ 	.short	0x0101


	//----- nvinfo : EIATTR_VRC_CTA_INIT_COUNT
	.align		4
        /*0038*/ 	.byte	0x02, 0x4a
	.zero		1
	.zero		1


	//----- nvinfo : EIATTR_EXIT_INSTR_OFFSETS
	.align		4
        /*003c*/ 	.byte	0x04, 0x1c
        /*003e*/ 	.short	(.L_139 - .L_138)


	//   ....[0]....
.L_138:
        /*0040*/ 	.word	0x00000150


	//   ....[1]....
        /*0044*/ 	.word	0x00000230


	//   ....[2]....
        /*0048*/ 	.word	0x00000280


	//----- nvinfo : EIATTR_CBANK_PARAM_SIZE
	.align		4
.L_139:
        /*004c*/ 	.byte	0x03, 0x19
        /*004e*/ 	.short	0x0010


	//----- nvinfo : EIATTR_PARAM_CBANK
	.align		4
        /*0050*/ 	.byte	0x04, 0x0a
        /*0052*/ 	.short	(.L_141 - .L_140)
	.align		4
.L_140:
        /*0054*/ 	.word	index@(.nv.constant0._Z14reduce_kernel5ILj8EEvPiS0_)
        /*0058*/ 	.short	0x0380
        /*005a*/ 	.short	0x0010


	//----- nvinfo : EIATTR_SW_WAR
	.align		4
.L_141:
        /*005c*/ 	.byte	0x04, 0x36
        /*005e*/ 	.short	(.L_143 - .L_142)
.L_142:
        /*0060*/ 	.word	0x00000008
.L_143:


//--------------------- .nv.info._Z14reduce_kernel5ILj16EEvPiS0_ --------------------------
	.section	.nv.info._Z14reduce_kernel5ILj16EEvPiS0_,"",@"SHT_CUDA_INFO"
	.sectionflags	@""
	.align	4


	//----- nvinfo : EIATTR_CUDA_API_VERSION
	.align		4
        /*0000*/ 	.byte	0x04, 0x37
        /*0002*/ 	.short	(.L_145 - .L_144)
.L_144:
        /*0004*/ 	.word	0x00000082


	//----- nvinfo : EIATTR_KPARAM_INFO
	.align		4
.L_145:
        /*0008*/ 	.byte	0x04, 0x17
        /*000a*/ 	.short	(.L_147 - .L_146)
.L_146:
        /*000c*/ 	.word	0x00000000
        /*0010*/ 	.short	0x0001
        /*0012*/ 	.short	0x0008
        /*0014*/ 	.byte	0x00, 0xf5, 0x21, 0x00


	//----- nvinfo : EIATTR_KPARAM_INFO
	.align		4
.L_147:
        /*0018*/ 	.byte	0x04, 0x17
        /*001a*/ 	.short	(.L_149 - .L_148)
.L_148:
        /*001c*/ 	.word	0x00000000
        /*0020*/ 	.short	0x0000
        /*0022*/ 	.short	0x0000
        /*0024*/ 	.byte	0x00, 0xf5, 0x21, 0x00


	//----- nvinfo : EIATTR_SPARSE_MMA_MASK
	.align		4
.L_149:
        /*0028*/ 	.byte	0x03, 0x50
        /*002a*/ 	.short	0x0000


	//----- nvinfo : EIATTR_MAXREG_COUNT
	.align		4
        /*002c*/ 	.byte	0x03, 0x1b
        /*002e*/ 	.short	0x00ff


	//----- nvinfo : EIATTR_NUM_BARRIERS
	.align		4
        /*0030*/ 	.byte	0x02, 0x4c
        /*0032*/ 	.byte	0x01
	.zero		1


	//----- nvinfo : EIATTR_MERCURY_ISA_VERSION
	.align		4
        /*0034*/ 	.byte	0x03, 0x5f
        /*0036*/ 	.short	0x0101


	//----- nvinfo : EIATTR_VRC_CTA_INIT_COUNT
	.align		4
        /*0038*/ 	.byte	0x02, 0x4a
	.zero		1
	.zero		1


	//----- nvinfo : EIATTR_EXIT_INSTR_OFFSETS
	.align		4
        /*003c*/ 	.byte	0x04, 0x1c
        /*003e*/ 	.short	(.L_151 - .L_150)


	//   ....[0]....
.L_150:
        /*0040*/ 	.word	0x00000150


	//   ....[1]....
        /*0044*/ 	.word	0x00000270


	//   ....[2]....
        /*0048*/ 	.word	0x000002c0


	//----- nvinfo : EIATTR_CBANK_PARAM_SIZE
	.align		4
.L_151:
        /*004c*/ 	.byte	0x03, 0x19
        /*004e*/ 	.short	0x0010


	//----- nvinfo : EIATTR_PARAM_CBANK
	.align		4
        /*0050*/ 	.byte	0x04, 0x0a
        /*0052*/ 	.short	(.L_153 - .L_152)
	.align		4
.L_152:
        /*0054*/ 	.word	index@(.nv.constant0._Z14reduce_kernel5ILj16EEvPiS0_)
        /*0058*/ 	.short	0x0380
        /*005a*/ 	.short	0x0010


	//----- nvinfo : EIATTR_SW_WAR
	.align		4
.L_153:
        /*005c*/ 	.byte	0x04, 0x36
        /*005e*/ 	.short	(.L_155 - .L_154)
.L_154:
        /*0060*/ 	.word	0x00000008
.L_155:


//--------------------- .nv.info._Z14reduce_kernel5ILj32EEvPiS0_ --------------------------
	.section	.nv.info._Z14reduce_kernel5ILj32EEvPiS0_,"",@"SHT_CUDA_INFO"
	.sectionflags	@""
	.align	4


	//----- nvinfo : EIATTR_CUDA_API_VERSION
	.align		4
        /*0000*/ 	.byte	0x04, 0x37
        /*0002*/ 	.short	(.L_157 - .L_156)
.L_156:
        /*0004*/ 	.word	0x00000082


	//----- nvinfo : EIATTR_KPARAM_INFO
	.align		4
.L_157:
        /*0008*/ 	.byte	0x04, 0x17
        /*000a*/ 	.short	(.L_159 - .L_158)
.L_158:
        /*000c*/ 	.word	0x00000000
        /*0010*/ 	.short	0x0001
        /*0012*/ 	.short	0x0008
        /*0014*/ 	.byte	0x00, 0xf5, 0x21, 0x00


	//----- nvinfo : EIATTR_KPARAM_INFO
	.align		4
.L_159:
        /*0018*/ 	.byte	0x04, 0x17
        /*001a*/ 	.short	(.L_161 - .L_160)
.L_160:
        /*001c*/ 	.word	0x00000000
        /*0020*/ 	.short	0x0000
        /*0022*/ 	.short	0x0000
        /*0024*/ 	.byte	0x00, 0xf5, 0x21, 0x00


	//----- nvinfo : EIATTR_SPARSE_MMA_MASK
	.align		4
.L_161:
        /*0028*/ 	.byte	0x03, 0x50
        /*002a*/ 	.short	0x0000


	//----- nvinfo : EIATTR_MAXREG_COUNT
	.align		4
        /*002c*/ 	.byte	0x03, 0x1b
        /*002e*/ 	.short	0x00ff


	//----- nvinfo : EIATTR_NUM_BARRIERS
	.align		4
        /*0030*/ 	.byte	0x02, 0x4c
        /*0032*/ 	.byte	0x01
	.zero		1


	//----- nvinfo : EIATTR_MERCURY_ISA_VERSION
	.align		4
        /*0034*/ 	.byte	0x03, 0x5f
        /*0036*/ 	.short	0x0101


	//----- nvinfo : EIATTR_VRC_CTA_INIT_COUNT
	.align		4
        /*0038*/ 	.byte	0x02, 0x4a
	.zero		1
	.zero		1


	//----- nvinfo : EIATTR_EXIT_INSTR_OFFSETS
	.align		4
        /*003c*/ 	.byte	0x04, 0x1c
        /*003e*/ 	.short	(.L_163 - .L_162)


	//   ....[0]....
.L_162:
        /*0040*/ 	.word	0x00000150


	//   ....[1]....
        /*0044*/ 	.word	0x000002b0


	//   ....[2]....
        /*0048*/ 	.word	0x00000300


	//----- nvinfo : EIATTR_CBANK_PARAM_SIZE
	.align		4
.L_163:
        /*004c*/ 	.byte	0x03, 0x19
        /*004e*/ 	.short	0x0010


	//----- nvinfo : EIATTR_PARAM_CBANK
	.align		4
        /*0050*/ 	.byte	0x04, 0x0a
        /*0052*/ 	.short	(.L_165 - .L_164)
	.align		4
.L_164:
        /*0054*/ 	.word	index@(.nv.constant0._Z14reduce_kernel5ILj32EEvPiS0_)
        /*0058*/ 	.short	0x0380
        /*005a*/ 	.short	0x0010


	//----- nvinfo : EIATTR_SW_WAR
	.align		4
.L_165:
        /*005c*/ 	.byte	0x04, 0x36
        /*005e*/ 	.short	(.L_167 - .L_166)
.L_166:
        /*0060*/ 	.word	0x00000008
.L_167:


//--------------------- .nv.info._Z14reduce_kernel5ILj64EEvPiS0_ --------------------------
	.section	.nv.info._Z14reduce_kernel5ILj64EEvPiS0_,"",@"SHT_CUDA_INFO"
	.sectionflags	@""
	.align	4


	//----- nvinfo : EIATTR_CUDA_API_VERSION
	.align		4
        /*0000*/ 	.byte	0x04, 0x37
        /*0002*/ 	.short	(.L_169 - .L_168)
.L_168:
        /*0004*/ 	.word	0x00000082


	//----- nvinfo : EIATTR_KPARAM_INFO
	.align		4
.L_169:
        /*0008*/ 	.byte	0x04, 0x17
        /*000a*/ 	.short	(.L_171 - .L_170)
.L_170:
        /*000c*/ 	.word	0x00000000
        /*0010*/ 	.short	0x0001
        /*0012*/ 	.short	0x0008
        /*0014*/ 	.byte	0x00, 0xf5, 0x21, 0x00


	//----- nvinfo : EIATTR_KPARAM_INFO
	.align		4
.L_171:
        /*0018*/ 	.byte	0x04, 0x17
        /*001a*/ 	.short	(.L_173 - .L_172)
.L_172:
        /*001c*/ 	.word	0x00000000
        /*0020*/ 	.short	0x0000
        /*0022*/ 	.short	0x0000
        /*0024*/ 	.byte	0x00, 0xf5, 0x21, 0x00


	//----- nvinfo : EIATTR_SPARSE_MMA_MASK
	.align		4
.L_173:
        /*0028*/ 	.byte	0x03, 0x50
        /*002a*/ 	.short	0x0000


	//----- nvinfo : EIATTR_MAXREG_COUNT
	.align		4
        /*002c*/ 	.byte	0x03, 0x1b
        /*002e*/ 	.short	0x00ff


	//----- nvinfo : EIATTR_NUM_BARRIERS
	.align		4
        /*0030*/ 	.byte	0x02, 0x4c
        /*0032*/ 	.byte	0x01
	.zero		1


	//----- nvinfo : EIATTR_MERCURY_ISA_VERSION
	.align		4
        /*0034*/ 	.byte	0x03, 0x5f
        /*0036*/ 	.short	0x0101


	//----- nvinfo : EIATTR_VRC_CTA_INIT_COUNT
	.align		4
        /*0038*/ 	.byte	0x02, 0x4a
	.zero		1
	.zero		1


	//----- nvinfo : EIATTR_EXIT_INSTR_OFFSETS
	.align		4
        /*003c*/ 	.byte	0x04, 0x1c
        /*003e*/ 	.short	(.L_175 - .L_174)


	//   ....[0]....
.L_174:
        /*0040*/ 	.word	0x00000150


	//   ....[1]....
        /*0044*/ 	.word	0x000002f0


	//   ....[2]....
        /*0048*/ 	.word	0x00000340


	//----- nvinfo : EIATTR_CBANK_PARAM_SIZE
	.align		4
.L_175:
        /*004c*/ 	.byte	0x03, 0x19
        /*004e*/ 	.short	0x0010


	//----- nvinfo : EIATTR_PARAM_CBANK
	.align		4
        /*0050*/ 	.byte	0x04, 0x0a
        /*0052*/ 	.short	(.L_177 - .L_176)
	.align		4
.L_176:
        /*0054*/ 	.word	index@(.nv.constant0._Z14reduce_kernel5ILj64EEvPiS0_)
        /*0058*/ 	.short	0x0380
        /*005a*/ 	.short	0x0010


	//----- nvinfo : EIATTR_SW_WAR
	.align		4
.L_177:
        /*005c*/ 	.byte	0x04, 0x36
        /*005e*/ 	.short	(.L_179 - .L_178)
.L_178:
        /*0060*/ 	.word	0x00000008
.L_179:


//--------------------- .nv.info._Z14reduce_kernel5ILj128EEvPiS0_ --------------------------
	.section	.nv.info._Z14reduce_kernel5ILj128EEvPiS0_,"",@"SHT_CUDA_INFO"
	.sectionflags	@""
	.align	4


	//----- nvinfo : EIATTR_CUDA_API_VERSION
	.align		4
        /*0000*/ 	.byte	0x04, 0x37
        /*0002*/ 	.short	(.L_181 - .L_180)
.L_180:
        /*0004*/ 	.word	0x00000082


	//----- nvinfo : EIATTR_KPARAM_INFO
	.align		4
.L_181:
        /*0008*/ 	.byte	0x04, 0x17
        /*000a*/ 	.short	(.L_183 - .L_182)
.L_182:
        /*000c*/ 	.word	0x00000000
        /*0010*/ 	.short	0x0001
        /*0012*/ 	.short	0x0008
        /*0014*/ 	.byte	0x00, 0xf5, 0x21, 0x00


	//----- nvinfo : EIATTR_KPARAM_INFO
	.align		4
.L_183:
        /*0018*/ 	.byte	0x04, 0x17
        /*001a*/ 	.short	(.L_185 - .L_184)
.L_184:
        /*001c*/ 	.word	0x00000000
        /*0020*/ 	.short	0x0000
        /*0022*/ 	.short	0x0000
        /*0024*/ 	.byte	0x00, 0xf5, 0x21, 0x00


	//----- nvinfo : EIATTR_SPARSE_MMA_MASK
	.align		4
.L_185:
        /*0028*/ 	.byte	0x03, 0x50
        /*002a*/ 	.short	0x0000


	//----- nvinfo : EIATTR_MAXREG_COUNT
	.align		4
        /*002c*/ 	.byte	0x03, 0x1b
        /*002e*/ 	.short	0x00ff


	//----- nvinfo : EIATTR_NUM_BARRIERS
	.align		4
        /*0030*/ 	.byte	0x02, 0x4c
        /*0032*/ 	.byte	0x01
	.zero		1


	//----- nvinfo : EIATTR_MERCURY_ISA_VERSION
	.align		4
        /*0034*/ 	.byte	0x03, 0x5f
        /*0036*/ 	.short	0x0101


	//----- nvinfo : EIATTR_VRC_CTA_INIT_COUNT
	.align		4
        /*0038*/ 	.byte	0x02, 0x4a
	.zero		1
	.zero		1


	//----- nvinfo : EIATTR_EXIT_INSTR_OFFSETS
	.align		4
        /*003c*/ 	.byte	0x04, 0x1c
        /*003e*/ 	.short	(.L_187 - .L_186)


	//   ....[0]....
.L_186:
        /*0040*/ 	.word	0x000001b0


	//   ....[1]....
        /*0044*/ 	.word	0x00000350


	//   ....[2]....
        /*0048*/ 	.word	0x000003a0


	//----- nvinfo : EIATTR_CBANK_PARAM_SIZE
	.align		4
.L_187:
        /*004c*/ 	.byte	0x03, 0x19
        /*004e*/ 	.short	0x0010


	//----- nvinfo : EIATTR_PARAM_CBANK
	.align		4
        /*0050*/ 	.byte	0x04, 0x0a
        /*0052*/ 	.short	(.L_189 - .L_188)
	.align		4
.L_188:
        /*0054*/ 	.word	index@(.nv.constant0._Z14reduce_kernel5ILj128EEvPiS0_)
        /*0058*/ 	.short	0x0380
        /*005a*/ 	.short	0x0010


	//----- nvinfo : EIATTR_SW_WAR
	.align		4
.L_189:
        /*005c*/ 	.byte	0x04, 0x36
        /*005e*/ 	.short	(.L_191 - .L_190)
.L_190:
        /*0060*/ 	.word	0x00000008
.L_191:


//--------------------- .nv.info._Z14reduce_kernel5ILj256EEvPiS0_ --------------------------
	.section	.nv.info._Z14reduce_kernel5ILj256EEvPiS0_,"",@"SHT_CUDA_INFO"
	.sectionflags	@""
	.align	4


	//----- nvinfo : EIATTR_CUDA_API_VERSION
	.align		4
        /*0000*/ 	.byte	0x04, 0x37
        /*0002*/ 	.short	(.L_193 - .L_192)
.L_192:
        /*0004*/ 	.word	0x00000082


	//----- nvinfo : EIATTR_KPARAM_INFO
	.align		4
.L_193:
        /*0008*/ 	.byte	0x04, 0x17
        /*000a*/ 	.short	(.L_195 - .L_194)
.L_194:
        /*000c*/ 	.word	0x00000000
        /*0010*/ 	.short	0x0001
        /*0012*/ 	.short	0x0008
        /*0014*/ 	.byte	0x00, 0xf5, 0x21, 0x00


	//----- nvinfo : EIATTR_KPARAM_INFO
	.align		4
.L_195:
        /*0018*/ 	.byte	0x04, 0x17
        /*001a*/ 	.short	(.L_197 - .L_196)
.L_196:
        /*001c*/ 	.word	0x00000000
        /*0020*/ 	.short	0x0000
        /*0022*/ 	.short	0x0000
        /*0024*/ 	.byte	0x00, 0xf5, 0x21, 0x00


	//----- nvinfo : EIATTR_SPARSE_MMA_MASK
	.align		4
.L_197:
        /*0028*/ 	.byte	0x03, 0x50
        /*002a*/ 	.short	0x0000


	//----- nvinfo : EIATTR_MAXREG_COUNT
	.align		4
        /*002c*/ 	.byte	0x03, 0x1b
        /*002e*/ 	.short	0x00ff


	//----- nvinfo : EIATTR_NUM_BARRIERS
	.align		4
        /*0030*/ 	.byte	0x02, 0x4c
        /*0032*/ 	.byte	0x01
	.zero		1


	//----- nvinfo : EIATTR_MERCURY_ISA_VERSION
	.align		4
        /*0034*/ 	.byte	0x03, 0x5f
        /*0036*/ 	.short	0x0101


	//----- nvinfo : EIATTR_VRC_CTA_INIT_COUNT
	.align		4
        /*0038*/ 	.byte	0x02, 0x4a
	.zero		1
	.zero		1


	//----- nvinfo : EIATTR_EXIT_INSTR_OFFSETS
	.align		4
        /*003c*/ 	.byte	0x04, 0x1c
        /*003e*/ 	.short	(.L_199 - .L_198)


	//   ....[0]....
.L_198:
        /*0040*/ 	.word	0x00000210


	//   ....[1]....
        /*0044*/ 	.word	0x000003b0


	//   ....[2]....
        /*0048*/ 	.word	0x00000400


	//----- nvinfo : EIATTR_CBANK_PARAM_SIZE
	.align		4
.L_199:
        /*004c*/ 	.byte	0x03, 0x19
        /*004e*/ 	.short	0x0010


	//----- nvinfo : EIATTR_PARAM_CBANK
	.align		4
        /*0050*/ 	.byte	0x04, 0x0a
        /*0052*/ 	.short	(.L_201 - .L_200)
	.align		4
.L_200:
        /*0054*/ 	.word	index@(.nv.constant0._Z14reduce_kernel5ILj256EEvPiS0_)
        /*0058*/ 	.short	0x0380
        /*005a*/ 	.short	0x0010


	//----- nvinfo : EIATTR_SW_WAR
	.align		4
.L_201:
        /*005c*/ 	.byte	0x04, 0x36
        /*005e*/ 	.short	(.L_203 - .L_202)
.L_202:
        /*0060*/ 	.word	0x00000008
.L_203:


//--------------------- .nv.info._Z14reduce_kernel5ILj512EEvPiS0_ --------------------------
	.section	.nv.info._Z14reduce_kernel5ILj512EEvPiS0_,"",@"SHT_CUDA_INFO"
	.sectionflags	@""
	.align	4


	//----- nvinfo : EIATTR_CUDA_API_VERSION
	.align		4
        /*0000*/ 	.byte	0x04, 0x37
        /*0002*/ 	.short	(.L_205 - .L_204)
.L_204:
        /*0004*/ 	.word	0x00000082


	//----- nvinfo : EIATTR_KPARAM_INFO
	.align		4
.L_205:
        /*0008*/ 	.byte	0x04, 0x17
        /*000a*/ 	.short	(.L_207 - .L_206)
.L_206:
        /*000c*/ 	.word	0x00000000
        /*0010*/ 	.short	0x0001
        /*0012*/ 	.short	0x0008
        /*0014*/ 	.byte	0x00, 0xf5, 0x21, 0x00


	//----- nvinfo : EIATTR_KPARAM_INFO
	.align		4
.L_207:
        /*0018*/ 	.byte	0x04, 0x17
        /*001a*/ 	.short	(.L_209 - .L_208)
.L_208:
        /*001c*/ 	.word	0x00000000
        /*0020*/ 	.short	0x0000
        /*0022*/ 	.short	0x0000
        /*0024*/ 	.byte	0x00, 0xf5, 0x21, 0x00


	//----- nvinfo : EIATTR_SPARSE_MMA_MASK
	.align		4
.L_209:
        /*0028*/ 	.byte	0x03, 0x50
        /*002a*/ 	.short	0x0000


	//----- nvinfo : EIATTR_MAXREG_COUNT
	.align		4
        /*002c*/ 	.byte	0x03, 0x1b
        /*002e*/ 	.short	0x00ff


	//----- nvinfo : EIATTR_NUM_BARRIERS
	.align		4
        /*0030*/ 	.byte	0x02, 0x4c
        /*0032*/ 	.byte	0x01
	.zero		1


	//----- nvinfo : EIATTR_MERCURY_ISA_VERSION
	.align		4
        /*0034*/ 	.byte	0x03, 0x5f
        /*0036*/ 	.short	0x0101


	//----- nvinfo : EIATTR_VRC_CTA_INIT_COUNT
	.align		4
        /*0038*/ 	.byte	0x02, 0x4a
	.zero		1
	.zero		1


	//----- nvinfo : EIATTR_EXIT_INSTR_OFFSETS
	.align		4
        /*003c*/ 	.byte	0x04, 0x1c
        /*003e*/ 	.short	(.L_211 - .L_210)


	//   ....[0]....
.L_210:
        /*0040*/ 	.word	0x00000270


	//   ....[1]....
        /*0044*/ 	.word	0x00000410


	//   ....[2]....
        /*0048*/ 	.word	0x00000460


	//----- nvinfo : EIATTR_CBANK_PARAM_SIZE
	.align		4
.L_211:
        /*004c*/ 	.byte	0x03, 0x19
        /*004e*/ 	.short	0x0010


	//----- nvinfo : EIATTR_PARAM_CBANK
	.align		4
        /*0050*/ 	.byte	0x04, 0x0a
        /*0052*/ 	.short	(.L_213 - .L_212)
	.align		4
.L_212:
        /*0054*/ 	.word	index@(.nv.constant0._Z14reduce_kernel5ILj512EEvPiS0_)
        /*0058*/ 	.short	0x0380
        /*005a*/ 	.short	0x0010


	//----- nvinfo : EIATTR_SW_WAR
	.align		4
.L_213:
        /*005c*/ 	.byte	0x04, 0x36
        /*005e*/ 	.short	(.L_215 - .L_214)
.L_214:
        /*0060*/ 	.word	0x00000008
.L_215:


//--------------------- .nv.info._Z14reduce_kernel5ILj1024EEvPiS0_ --------------------------
	.section	.nv.info._Z14reduce_kernel5ILj1024EEvPiS0_,"",@"SHT_CUDA_INFO"
	.sectionflags	@""
	.align	4


	//----- nvinfo : EIATTR_CUDA_API_VERSION
	.align		4
        /*0000*/ 	.byte	0x04, 0x37
        /*0002*/ 	.short	(.L_217 - .L_216)
.L_216:
        /*0004*/ 	.word	0x00000082


	//----- nvinfo : EIATTR_KPARAM_INFO
	.align		4
.L_217:
        /*0008*/ 	.byte	0x04, 0x17
        /*000a*/ 	.short	(.L_219 - .L_218)
.L_218:
        /*000c*/ 	.word	0x00000000
        /*0010*/ 	.short	0x0001
        /*0012*/ 	.short	0x0008
        /*0014*/ 	.byte	0x00, 0xf5, 0x21, 0x00


	//----- nvinfo : EIATTR_KPARAM_INFO
	.align		4
.L_219:
        /*0018*/ 	.byte	0x04, 0x17
        /*001a*/ 	.short	(.L_221 - .L_220)
.L_220:
        /*001c*/ 	.word	0x00000000
        /*0020*/ 	.short	0x0000
        /*0022*/ 	.short	0x0000
        /*0024*/ 	.byte	0x00, 0xf5, 0x21, 0x00


	//----- nvinfo : EIATTR_SPARSE_MMA_MASK
	.align		4
.L_221:
        /*0028*/ 	.byte	0x03, 0x50
        /*002a*/ 	.short	0x0000


	//----- nvinfo : EIATTR_MAXREG_COUNT
	.align		4
        /*002c*/ 	.byte	0x03, 0x1b
        /*002e*/ 	.short	0x00ff


	//----- nvinfo : EIATTR_NUM_BARRIERS
	.align		4
        /*0030*/ 	.byte	0x02, 0x4c
        /*0032*/ 	.byte	0x01
	.zero		1


	//----- nvinfo : EIATTR_MERCURY_ISA_VERSION
	.align		4
        /*0034*/ 	.byte	0x03, 0x5f
        /*0036*/ 	.short	0x0101


	//----- nvinfo : EIATTR_VRC_CTA_INIT_COUNT
	.align		4
        /*0038*/ 	.byte	0x02, 0x4a
	.zero		1
	.zero		1


	//----- nvinfo : EIATTR_EXIT_INSTR_OFFSETS
	.align		4
        /*003c*/ 	.byte	0x04, 0x1c
        /*003e*/ 	.short	(.L_223 - .L_222)


	//   ....[0]....
.L_222:
        /*0040*/ 	.word	0x000002d0


	//   ....[1]....
        /*0044*/ 	.word	0x00000470


	//   ....[2]....
        /*0048*/ 	.word	0x000004c0


	//----- nvinfo : EIATTR_CBANK_PARAM_SIZE
	.align		4
.L_223:
        /*004c*/ 	.byte	0x03, 0x19
        /*004e*/ 	.short	0x0010


	//----- nvinfo : EIATTR_PARAM_CBANK
	.align		4
        /*0050*/ 	.byte	0x04, 0x0a
        /*0052*/ 	.short	(.L_225 - .L_224)
	.align		4
.L_224:
        /*0054*/ 	.word	index@(.nv.constant0._Z14reduce_kernel5ILj1024EEvPiS0_)
        /*0058*/ 	.short	0x0380
        /*005a*/ 	.short	0x0010


	//----- nvinfo : EIATTR_SW_WAR
	.align		4
.L_225:
        /*005c*/ 	.byte	0x04, 0x36
        /*005e*/ 	.short	(.L_227 - .L_226)
.L_226:
        /*0060*/ 	.word	0x00000008
.L_227:


//--------------------- .nv.info._Z14reduce_kernel4PiS_ --------------------------
	.section	.nv.info._Z14reduce_kernel4PiS_,"",@"SHT_CUDA_INFO"
	.sectionflags	@""
	.align	4


	//----- nvinfo : EIATTR_CUDA_API_VERSION
	.align		4
        /*0000*/ 	.byte	0x04, 0x37
        /*0002*/ 	.short	(.L_229 - .L_228)
.L_228:
        /*0004*/ 	.word	0x00000082


	//----- nvinfo : EIATTR_KPARAM_INFO
	.align		4
.L_229:
        /*0008*/ 	.byte	0x04, 0x17
        /*000a*/ 	.short	(.L_231 - .L_230)
.L_230:
        /*000c*/ 	.word	0x00000000
        /*0010*/ 	.short	0x0001
        /*0012*/ 	.short	0x0008
        /*0014*/ 	.byte	0x00, 0xf5, 0x21, 0x00


	//----- nvinfo : EIATTR_KPARAM_INFO
	.align		4
.L_231:
        /*0018*/ 	.byte	0x04, 0x17
        /*001a*/ 	.short	(.L_233 - .L_232)
.L_232:
        /*001c*/ 	.word	0x00000000
        /*0020*/ 	.short	0x0000
        /*0022*/ 	.short	0x0000
        /*0024*/ 	.byte	0x00, 0xf5, 0x21, 0x00


	//----- nvinfo : EIATTR_SPARSE_MMA_MASK
	.align		4
.L_233:
        /*0028*/ 	.byte	0x03, 0x50
        /*002a*/ 	.short	0x0000


	//----- nvinfo : EIATTR_MAXREG_COUNT
	.align		4
        /*002c*/ 	.byte	0x03, 0x1b
        /*002e*/ 	.short	0x00ff


	//----- nvinfo : EIATTR_NUM_BARRIERS
	.align		4
        /*0030*/ 	.byte	0x02, 0x4c
        /*0032*/ 	.byte	0x01
	.zero		1


	//----- nvinfo : EIATTR_MERCURY_ISA_VERSION
	.align		4
        /*0034*/ 	.byte	0x03, 0x5f
        /*0036*/ 	.short	0x0101


	//----- nvinfo : EIATTR_VRC_CTA_INIT_COUNT
	.align		4
        /*0038*/ 	.byte	0x02, 0x4a
	.zero		1
	.zero		1


	//----- nvinfo : EIATTR_EXIT_INSTR_OFFSETS
	.align		4
        /*003c*/ 	.byte	0x04, 0x1c
        /*003e*/ 	.short	(.L_235 - .L_234)


	//   ....[0]....
.L_234:
        /*0040*/ 	.word	0x00000230


	//   ....[1]....
        /*0044*/ 	.word	0x000003d0


	//   ....[2]....
        /*0048*/ 	.word	0x00000450


	//----- nvinfo : EIATTR_CBANK_PARAM_SIZE
	.align		4
.L_235:
        /*004c*/ 	.byte	0x03, 0x19
        /*004e*/ 	.short	0x0010


	//----- nvinfo : EIATTR_PARAM_CBANK
	.align		4
        /*0050*/ 	.byte	0x04, 0x0a
        /*0052*/ 	.short	(.L_237 - .L_236)
	.align		4
.L_236:
        /*0054*/ 	.word	index@(.nv.constant0._Z14reduce_kernel4PiS_)
        /*0058*/ 	.short	0x0380
        /*005a*/ 	.short	0x0010


	//----- nvinfo : EIATTR_SW_WAR
	.align		4
.L_237:
        /*005c*/ 	.byte	0x04, 0x36
        /*005e*/ 	.short	(.L_239 - .L_238)
.L_238:
        /*0060*/ 	.word	0x00000008
.L_239:


//--------------------- .nv.info._Z14reduce_kernel3PiS_ --------------------------
	.section	.nv.info._Z14reduce_kernel3PiS_,"",@"SHT_CUDA_INFO"
	.sectionflags	@""
	.align	4


	//----- nvinfo : EIATTR_CUDA_API_VERSION
	.align		4
        /*0000*/ 	.byte	0x04, 0x37
        /*0002*/ 	.short	(.L_241 - .L_240)
.L_240:
        /*0004*/ 	.word	0x00000082


	//----- nvinfo : EIATTR_KPARAM_INFO
	.align		4
.L_241:
        /*0008*/ 	.byte	0x04, 0x17
        /*000a*/ 	.short	(.L_243 - .L_242)
.L_242:
        /*000c*/ 	.word	0x00000000
        /*0010*/ 	.short	0x0001
        /*0012*/ 	.short	0x0008
        /*0014*/ 	.byte	0x00, 0xf5, 0x21, 0x00


	//----- nvinfo : EIATTR_KPARAM_INFO
	.align		4
.L_243:
        /*0018*/ 	.byte	0x04, 0x17
        /*001a*/ 	.short	(.L_245 - .L_244)
.L_244:
        /*001c*/ 	.word	0x00000000
        /*0020*/ 	.short	0x0000
        /*0022*/ 	.short	0x0000
        /*0024*/ 	.byte	0x00, 0xf5, 0x21, 0x00


	//----- nvinfo : EIATTR_SPARSE_MMA_MASK
	.align		4
.L_245:
        /*0028*/ 	.byte	0x03, 0x50
        /*002a*/ 	.short	0x0000


	//----- nvinfo : EIATTR_MAXREG_COUNT
	.align		4
        /*002c*/ 	.byte	0x03, 0x1b
        /*002e*/ 	.short	0x00ff


	//----- nvinfo : EIATTR_NUM_BARRIERS
	.align		4
        /*0030*/ 	.byte	0x02, 0x4c
        /*0032*/ 	.byte	0x01
	.zero		1


	//----- nvinfo : EIATTR_MERCURY_ISA_VERSION
	.align		4
        /*0034*/ 	.byte	0x03, 0x5f
        /*0036*/ 	.short	0x0101


	//----- nvinfo : EIATTR_VRC_CTA_INIT_COUNT
	.align		4
        /*0038*/ 	.byte	0x02, 0x4a
	.zero		1
	.zero		1


	//----- nvinfo : EIATTR_EXIT_INSTR_OFFSETS
	.align		4
        /*003c*/ 	.byte	0x04, 0x1c
        /*003e*/ 	.short	(.L_247 - .L_246)


	//   ....[0]....
.L_246:
        /*0040*/ 	.word	0x00000230


	//   ....[1]....
        /*0044*/ 	.word	0x000002b0


	//----- nvinfo : EIATTR_CBANK_PARAM_SIZE
	.align		4
.L_247:
        /*0048*/ 	.byte	0x03, 0x19
        /*004a*/ 	.short	0x0010


	//----- nvinfo : EIATTR_PARAM_CBANK
	.align		4
        /*004c*/ 	.byte	0x04, 0x0a
        /*004e*/ 	.short	(.L_249 - .L_248)
	.align		4
.L_248:
        /*0050*/ 	.word	index@(.nv.constant0._Z14reduce_kernel3PiS_)
        /*0054*/ 	.short	0x0380
        /*0056*/ 	.short	0x0010


	//----- nvinfo : EIATTR_SW_WAR
	.align		4
.L_249:
        /*0058*/ 	.byte	0x04, 0x36
        /*005a*/ 	.short	(.L_251 - .L_250)
.L_250:
        /*005c*/ 	.word	0x00000008
.L_251:


//--------------------- .nv.info._Z14reduce_kernel2PiS_ --------------------------
	.section	.nv.info._Z14reduce_kernel2PiS_,"",@"SHT_CUDA_INFO"
	.sectionflags	@""
	.align	4


	//----- nvinfo : EIATTR_CUDA_API_VERSION
	.align		4
        /*0000*/ 	.byte	0x04, 0x37
        /*0002*/ 	.short	(.L_253 - .L_252)
.L_252:
        /*0004*/ 	.word	0x00000082


	//----- nvinfo : EIATTR_KPARAM_INFO
	.align		4
.L_253:
        /*0008*/ 	.byte	0x04, 0x17
        /*000a*/ 	.short	(.L_255 - .L_254)
.L_254:
        /*000c*/ 	.word	0x00000000
        /*0010*/ 	.short	0x0001
        /*0012*/ 	.short	0x0008
        /*0014*/ 	.byte	0x00, 0xf5, 0x21, 0x00


	//----- nvinfo : EIATTR_KPARAM_INFO
	.align		4
.L_255:
        /*0018*/ 	.byte	0x04, 0x17
        /*001a*/ 	.short	(.L_257 - .L_256)
.L_256:
        /*001c*/ 	.word	0x00000000
        /*0020*/ 	.short	0x0000
        /*0022*/ 	.short	0x0000
        /*0024*/ 	.byte	0x00, 0xf5, 0x21, 0x00


	//----- nvinfo : EIATTR_SPARSE_MMA_MASK
	.align		4
.L_257:
        /*0028*/ 	.byte	0x03, 0x50
        /*002a*/ 	.short	0x0000


	//----- nvinfo : EIATTR_MAXREG_COUNT
	.align		4
        /*002c*/ 	.byte	0x03, 0x1b
        /*002e*/ 	.short	0x00ff


	//----- nvinfo : EIATTR_NUM_BARRIERS
	.align		4
        /*0030*/ 	.byte	0x02, 0x4c
        /*0032*/ 	.byte	0x01
	.zero		1


	//----- nvinfo : EIATTR_MERCURY_ISA_VERSION
	.align		4
        /*0034*/ 	.byte	0x03, 0x5f
        /*0036*/ 	.short	0x0101


	//----- nvinfo : EIATTR_VRC_CTA_INIT_COUNT
	.align		4
        /*0038*/ 	.byte	0x02, 0x4a
	.zero		1
	.zero		1


	//----- nvinfo : EIATTR_EXIT_INSTR_OFFSETS
	.align		4
        /*003c*/ 	.byte	0x04, 0x1c
        /*003e*/ 	.short	(.L_259 - .L_258)


	//   ....[0]....
.L_258:
        /*0040*/ 	.word	0x000001e0


	//   ....[1]....
        /*0044*/ 	.word	0x00000260


	//----- nvinfo : EIATTR_CBANK_PARAM_SIZE
	.align		4
.L_259:
        /*0048*/ 	.byte	0x03, 0x19
        /*004a*/ 	.short	0x0010


	//----- nvinfo : EIATTR_PARAM_CBANK
	.align		4
        /*004c*/ 	.byte	0x04, 0x0a
        /*004e*/ 	.short	(.L_261 - .L_260)
	.align		4
.L_260:
        /*0050*/ 	.word	index@(.nv.constant0._Z14reduce_kernel2PiS_)
        /*0054*/ 	.short	0x0380
        /*0056*/ 	.short	0x0010


	//----- nvinfo : EIATTR_SW_WAR
	.align		4
.L_261:
        /*0058*/ 	.byte	0x04, 0x36
        /*005a*/ 	.short	(.L_263 - .L_262)
.L_262:
        /*005c*/ 	.word	0x00000008
.L_263:


//--------------------- .nv.info._Z14reduce_kernel1PiS_ --------------------------
	.section	.nv.info._Z14reduce_kernel1PiS_,"",@"SHT_CUDA_INFO"
	.sectionflags	@""
	.align	4


	//----- nvinfo : EIATTR_CUDA_API_VERSION
	.align		4
        /*0000*/ 	.byte	0x04, 0x37
        /*0002*/ 	.short	(.L_265 - .L_264)
.L_264:
        /*0004*/ 	.word	0x00000082


	//----- nvinfo : EIATTR_KPARAM_INFO
	.align		4
.L_265:
        /*0008*/ 	.byte	0x04, 0x17
        /*000a*/ 	.short	(.L_267 - .L_266)
.L_266:
        /*000c*/ 	.word	0x00000000
        /*0010*/ 	.short	0x0001
        /*0012*/ 	.short	0x0008
        /*0014*/ 	.byte	0x00, 0xf5, 0x21, 0x00


	//----- nvinfo : EIATTR_KPARAM_INFO
	.align		4
.L_267:
        /*0018*/ 	.byte	0x04, 0x17
        /*001a*/ 	.short	(.L_269 - .L_268)
.L_268:
        /*001c*/ 	.word	0x00000000
        /*0020*/ 	.short	0x0000
        /*0022*/ 	.short	0x0000
        /*0024*/ 	.byte	0x00, 0xf5, 0x21, 0x00


	//----- nvinfo : EIATTR_SPARSE_MMA_MASK
	.align		4
.L_269:
        /*0028*/ 	.byte	0x03, 0x50
        /*002a*/ 	.short	0x0000


	//----- nvinfo : EIATTR_MAXREG_COUNT
	.align		4
        /*002c*/ 	.byte	0x03, 0x1b
        /*002e*/ 	.short	0x00ff


	//----- nvinfo : EIATTR_NUM_BARRIERS
	.align		4
        /*0030*/ 	.byte	0x02, 0x4c
        /*0032*/ 	.byte	0x01
	.zero		1


	//----- nvinfo : EIATTR_MERCURY_ISA_VERSION
	.align		4
        /*0034*/ 	.byte	0x03, 0x5f
        /*0036*/ 	.short	0x0101


	//----- nvinfo : EIATTR_VRC_CTA_INIT_COUNT
	.align		4
        /*0038*/ 	.byte	0x02, 0x4a
	.zero		1
	.zero		1


	//----- nvinfo : EIATTR_EXIT_INSTR_OFFSETS
	.align		4
        /*003c*/ 	.byte	0x04, 0x1c
        /*003e*/ 	.short	(.L_271 - .L_270)


	//   ....[0]....
.L_270:
        /*0040*/ 	.word	0x00000210


	//   ....[1]....
        /*0044*/ 	.word	0x00000290


	//----- nvinfo : EIATTR_CBANK_PARAM_SIZE
	.align		4
.L_271:
        /*0048*/ 	.byte	0x03, 0x19
        /*004a*/ 	.short	0x0010


	//----- nvinfo : EIATTR_PARAM_CBANK
	.align		4
        /*004c*/ 	.byte	0x04, 0x0a
        /*004e*/ 	.short	(.L_273 - .L_272)
	.align		4
.L_272:
        /*0050*/ 	.word	index@(.nv.constant0._Z14reduce_kernel1PiS_)
        /*0054*/ 	.short	0x0380
        /*0056*/ 	.short	0x0010


	//----- nvinfo : EIATTR_SW_WAR
	.align		4
.L_273:
        /*0058*/ 	.byte	0x04, 0x36
        /*005a*/ 	.short	(.L_275 - .L_274)
.L_274:
        /*005c*/ 	.word	0x00000008
.L_275:


//--------------------- .nv.info._Z14reduce_kernel0PiS_ --------------------------
	.section	.nv.info._Z14reduce_kernel0PiS_,"",@"SHT_CUDA_INFO"
	.sectionflags	@""
	.align	4


	//----- nvinfo : EIATTR_CUDA_API_VERSION
	.align		4
        /*0000*/ 	.byte	0x04, 0x37
        /*0002*/ 	.short	(.L_277 - .L_276)
.L_276:
        /*0004*/ 	.word	0x00000082


	//----- nvinfo : EIATTR_KPARAM_INFO
	.align		4
.L_277:
        /*0008*/ 	.byte	0x04, 0x17
        /*000a*/ 	.short	(.L_279 - .L_278)
.L_278:
        /*000c*/ 	.word	0x00000000
        /*0010*/ 	.short	0x0001
        /*0012*/ 	.short	0x0008
        /*0014*/ 	.byte	0x00, 0xf5, 0x21, 0x00


	//----- nvinfo : EIATTR_KPARAM_INFO
	.align		4
.L_279:
        /*0018*/ 	.byte	0x04, 0x17
        /*001a*/ 	.short	(.L_281 - .L_280)
.L_280:
        /*001c*/ 	.word	0x00000000
        /*0020*/ 	.short	0x0000
        /*0022*/ 	.short	0x0000
        /*0024*/ 	.byte	0x00, 0xf5, 0x21, 0x00


	//----- nvinfo : EIATTR_SPARSE_MMA_MASK
	.align		4
.L_281:
        /*0028*/ 	.byte	0x03, 0x50
        /*002a*/ 	.short	0x0000


	//----- nvinfo : EIATTR_MAXREG_COUNT
	.align		4
        /*002c*/ 	.byte	0x03, 0x1b
        /*002e*/ 	.short	0x00ff


	//----- nvinfo : EIATTR_NUM_BARRIERS
	.align		4
        /*0030*/ 	.byte	0x02, 0x4c
        /*0032*/ 	.byte	0x01
	.zero		1


	//----- nvinfo : EIATTR_MERCURY_ISA_VERSION
	.align		4
        /*0034*/ 	.byte	0x03, 0x5f
        /*0036*/ 	.short	0x0101


	//----- nvinfo : EIATTR_VRC_CTA_INIT_COUNT
	.align		4
        /*0038*/ 	.byte	0x02, 0x4a
	.zero		1
	.zero		1


	//----- nvinfo : EIATTR_EXIT_INSTR_OFFSETS
	.align		4
        /*003c*/ 	.byte	0x04, 0x1c
        /*003e*/ 	.short	(.L_283 - .L_282)


	//   ....[0]....
.L_282:
        /*0040*/ 	.word	0x000001f0


	//   ....[1]....
        /*0044*/ 	.word	0x00000270


	//----- nvinfo : EIATTR_CBANK_PARAM_SIZE
	.align		4
.L_283:
        /*0048*/ 	.byte	0x03, 0x19
        /*004a*/ 	.short	0x0010


	//----- nvinfo : EIATTR_PARAM_CBANK
	.align		4
        /*004c*/ 	.byte	0x04, 0x0a
        /*004e*/ 	.short	(.L_285 - .L_284)
	.align		4
.L_284:
        /*0050*/ 	.word	index@(.nv.constant0._Z14reduce_kernel0PiS_)
        /*0054*/ 	.short	0x0380
        /*0056*/ 	.short	0x0010


	//----- nvinfo : EIATTR_SW_WAR
	.align		4
.L_285:
        /*0058*/ 	.byte	0x04, 0x36
        /*005a*/ 	.short	(.L_287 - .L_286)
.L_286:
        /*005c*/ 	.word	0x00000008
.L_287:


//--------------------- .nv.callgraph             --------------------------
	.section	.nv.callgraph,"",@"SHT_CUDA_CALLGRAPH"
	.align	4
	.sectionentsize	8
	.align		4
        /*0000*/ 	.word	0x00000000
	.align		4
        /*0004*/ 	.word	0xffffffff
	.align		4
        /*0008*/ 	.word	0x00000000
	.align		4
        /*000c*/ 	.word	0xfffffffe
	.align		4
        /*0010*/ 	.word	0x00000000
	.align		4
        /*0014*/ 	.word	0xfffffffd
	.align		4
        /*0018*/ 	.word	0x00000000
	.align		4
        /*001c*/ 	.word	0xfffffffc


//--------------------- .text._Z14reduce_kernel5ILj1EEvPiS0_ --------------------------
	.section	.text._Z14reduce_kernel5ILj1EEvPiS0_,"ax",@progbits
	.align	128
        .global         _Z14reduce_kernel5ILj1EEvPiS0_
        .type           _Z14reduce_kernel5ILj1EEvPiS0_,@function
        .size           _Z14reduce_kernel5ILj1EEvPiS0_,(.L_x_26 - _Z14reduce_kernel5ILj1EEvPiS0_)
        .other          _Z14reduce_kernel5ILj1EEvPiS0_,@"STO_CUDA_ENTRY STV_DEFAULT"
_Z14reduce_kernel5ILj1EEvPiS0_:
.text._Z14reduce_kernel5ILj1EEvPiS0_:
[----:B------:R-:W-:Y:S01]  /*0000*/  LDC R1, c[0x0][0x37c] ;  /* 0x0000df00ff017b82 */ /* 0x000fe20000000800 */
[----:B------:R-:W0:Y:S01]  /*0010*/  S2R R11, SR_CTAID.X ;  /* 0x00000000000b7919 */ /* 0x000e220000002500 */
[----:B------:R-:W0:Y:S06]  /*0020*/  LDCU UR4, c[0x0][0x360] ;  /* 0x00006c00ff0477ac */ /* 0x000e2c0008000800 */
[----:B------:R-:W1:Y:S01]  /*0030*/  LDC.64 R4, c[0x0][0x388] ;  /* 0x0000e200ff047b82 */ /* 0x000e620000000a00 */
[----:B------:R-:W2:Y:S01]  /*0040*/  S2R R9, SR_TID.X ;  /* 0x0000000000097919 */ /* 0x000ea20000002100 */
[----:B------:R-:W3:Y:S01]  /*0050*/  LDCU.64 UR6, c[0x0][0x358] ;  /* 0x00006b00ff0677ac */ /* 0x000ee20008000a00 */
[----:B0-----:R-:W-:-:S05]  /*0060*/  IMAD R0, R11, UR4, RZ ;  /* 0x000000040b007c24 */ /* 0x001fca000f8e02ff */
[----:B--2---:R-:W-:-:S04]  /*0070*/  LEA R3, R0, R9, 0x1 ;  /* 0x0000000900037211 */ /* 0x004fc800078e08ff */
[C---:B------:R-:W-:Y:S01]  /*0080*/  IADD3 R7, PT, PT, R3.reuse, UR4, RZ ;  /* 0x0000000403077c10 */ /* 0x040fe2000fffe0ff */
[----:B-1----:R-:W-:-:S04]  /*0090*/  IMAD.WIDE.U32 R2, R3, 0x4, R4 ;  /* 0x0000000403027825 */ /* 0x002fc800078e0004 */
[----:B------:R-:W-:Y:S02]  /*00a0*/  IMAD.WIDE.U32 R4, R7, 0x4, R4 ;  /* 0x0000000407047825 */ /* 0x000fe400078e0004 */
[----:B---3--:R-:W2:Y:S04]  /*00b0*/  LDG.E R2, desc[UR6][R2.64] ;  /* 0x0000000602027981 */ /* 0x008ea8000c1e1900 */
[----:B------:R-:W2:Y:S01]  /*00c0*/  LDG.E R5, desc[UR6][R4.64] ;  /* 0x0000000604057981 */ /* 0x000ea2000c1e1900 */
[----:B------:R-:W0:Y:S01]  /*00d0*/  S2UR UR5, SR_CgaCtaId ;  /* 0x00000000000579c3 */ /* 0x000e220000008800 */
[----:B------:R-:W-:Y:S01]  /*00e0*/  UMOV UR4, 0x400 ;  /* 0x0000040000047882 */ /* 0x000fe20000000000 */
[----:B------:R-:W-:Y:S01]  /*00f0*/  ISETP.NE.AND P0, PT, R9, RZ, PT ;  /* 0x000000ff0900720c */ /* 0x000fe20003f05270 */
[----:B0-----:R-:W-:-:S06]  /*0100*/  ULEA UR4, UR5, UR4, 0x18 ;  /* 0x0000000405047291 */ /* 0x001fcc000f8ec0ff */
[----:B------:R-:W-:Y:S02]  /*0110*/  LEA R7, R9, UR4, 0x2 ;  /* 0x0000000409077c11 */ /* 0x000fe4000f8e10ff */
[----:B--2---:R-:W-:-:S05]  /*0120*/  IADD3 R0, PT, PT, R2, R5, RZ ;  /* 0x0000000502007210 */ /* 0x004fca0007ffe0ff */
[----:B------:R0:W-:Y:S01]  /*0130*/  STS [R7], R0 ;  /* 0x0000000007007388 */ /* 0x0001e20000000800 */
[----:B------:R-:W-:Y:S06]  /*0140*/  BAR.SYNC.DEFER_BLOCKING 0x0 ;  /* 0x0000000000007b1d */ /* 0x000fec0000010000 */
[----:B------:R-:W-:Y:S05]  /*0150*/  @P0 EXIT ;  /* 0x000000000000094d */ /* 0x000fea0003800000 */
[----:B------:R-:W1:Y:S01]  /*0160*/  LDS R5, [UR4] ;  /* 0x00000004ff057984 */ /* 0x000e620008000800 */
[----:B------:R-:W2:Y:S02]  /*0170*/  LDC.64 R2, c[0x0][0x380] ;  /* 0x0000e000ff027b82 */ /* 0x000ea40000000a00 */
[----:B--2---:R-:W-:-:S05]  /*0180*/  IMAD.WIDE.U32 R2, R11, 0x4, R2 ;  /* 0x000000040b027825 */ /* 0x004fca00078e0002 */
[----:B-1----:R-:W-:Y:S01]  /*0190*/  STG.E desc[UR6][R2.64], R5 ;  /* 0x0000000502007986 */ /* 0x002fe2000c101906 */
[----:B------:R-:W-:Y:S05]  /*01a0*/  EXIT ;  /* 0x000000000000794d */ /* 0x000fea0003800000 */
.L_x_0:
[----:B------:R-:W-:-:S00]  /*01b0*/  BRA `(.L_x_0) ;  /* 0xfffffffc00fc7947 */ /* 0x000fc0000383ffff */
[----:B------:R-:W-:-:S00]  /*01c0*/  NOP ;  /* 0x0000000000007918 */ /* 0x000fc00000000000 */
        /* <DEDUP_REMOVED lines=11> */
.L_x_26:


//--------------------- .text._Z14reduce_kernel5ILj2EEvPiS0_ --------------------------
	.section	.text._Z14reduce_kernel5ILj2EEvPiS0_,"ax",@progbits
	.align	128
        .global         _Z14reduce_kernel5ILj2EEvPiS0_
        .type           _Z14reduce_kernel5ILj2EEvPiS0_,@function
        .size           _Z14reduce_kernel5ILj2EEvPiS0_,(.L_x_27 - _Z14reduce_kernel5ILj2EEvPiS0_)
        .other          _Z14reduce_kernel5ILj2EEvPiS0_,@"STO_CUDA_ENTRY STV_DEFAULT"
_Z14reduce_kernel5ILj2EEvPiS0_:
.text._Z14reduce_kernel5ILj2EEvPiS0_:
        /* <DEDUP_REMOVED lines=15> */
[----:B------:R-:W-:Y:S01]  /*00f0*/  ISETP.GT.U32.AND P0, PT, R9, 0x1f, PT ;  /* 0x0000001f0900780c */ /* 0x000fe20003f04070 */
[----:B0-----:R-:W-:-:S06]  /*0100*/  ULEA UR4, UR5, UR4, 0x18 ;  /* 0x0000000405047291 */ /* 0x001fcc000f8ec0ff */
[----:B------:R-:W-:Y:S02]  /*0110*/  LEA R7, R9, UR4, 0x2 ;  /* 0x0000000409077c11 */ /* 0x000fe4000f8e10ff */
[----:B--2---:R-:W-:-:S05]  /*0120*/  IADD3 R0, PT, PT, R2, R5, RZ ;  /* 0x0000000502007210 */ /* 0x004fca0007ffe0ff */
[----:B------:R0:W-:Y:S01]  /*0130*/  STS [R7], R0 ;  /* 0x0000000007007388 */ /* 0x0001e20000000800 */
[----:B------:R-:W-:Y:S06]  /*0140*/  BAR.SYNC.DEFER_BLOCKING 0x0 ;  /* 0x0000000000007b1d */ /* 0x000fec0000010000 */
[----:B------:R-:W-:Y:S05]  /*0150*/  @P0 EXIT ;  /* 0x000000000000094d */ /* 0x000fea0003800000 */
[----:B0-----:R-:W-:Y:S01]  /*0160*/  LDS R0, [R7+0x4] ;  /* 0x0000040007007984 */ /* 0x001fe20000000800 */
[----:B------:R-:W-:-:S03]  /*0170*/  ISETP.NE.AND P0, PT, R9, RZ, PT ;  /* 0x000000ff0900720c */ /* 0x000fc60003f05270 */
[----:B------:R-:W0:Y:S02]  /*0180*/  LDS R3, [R7] ;  /* 0x0000000007037984 */ /* 0x000e240000000800 */
[----:B0-----:R-:W-:-:S05]  /*0190*/  IADD3 R0, PT, PT, R0, R3, RZ ;  /* 0x0000000300007210 */ /* 0x001fca0007ffe0ff */
[----:B------:R0:W-:Y:S03]  /*01a0*/  STS [R7], R0 ;  /* 0x0000000007007388 */ /* 0x0001e60000000800 */
[----:B------:R-:W-:Y:S05]  /*01b0*/  @P0 EXIT ;  /* 0x000000000000094d */ /* 0x000fea0003800000 */
[----:B------:R-:W1:Y:S01]  /*01c0*/  LDS R5, [UR4] ;  /* 0x00000004ff057984 */ /* 0x000e620008000800 */
[----:B------:R-:W2:Y:S02]  /*01d0*/  LDC.64 R2, c[0x0][0x380] ;  /* 0x0000e000ff027b82 */ /* 0x000ea40000000a00 */
[----:B--2---:R-:W-:-:S05]  /*01e0*/  IMAD.WIDE.U32 R2, R11, 0x4, R2 ;  /* 0x000000040b027825 */ /* 0x004fca00078e0002 */
[----:B-1----:R-:W-:Y:S01]  /*01f0*/  STG.E desc[UR6][R2.64], R5 ;  /* 0x0000000502007986 */ /* 0x002fe2000c101906 */
[----:B------:R-:W-:Y:S05]  /*0200*/  EXIT ;  /* 0x000000000000794d */ /* 0x000fea0003800000 */
.L_x_1:
        /* <DEDUP_REMOVED lines=15> */
.L_x_27:


//--------------------- .text._Z14reduce_kernel5ILj4EEvPiS0_ --------------------------
	.section	.text._Z14reduce_kernel5ILj4EEvPiS0_,"ax",@progbits
	.align	128
        .global         _Z14reduce_kernel5ILj4EEvPiS0_
        .type           _Z14reduce_kernel5ILj4EEvPiS0_,@function
        .size           _Z14reduce_kernel5ILj4EEvPiS0_,(.L_x_28 - _Z14reduce_kernel5ILj4EEvPiS0_)
        .other          _Z14reduce_kernel5ILj4EEvPiS0_,@"STO_CUDA_ENTRY STV_DEFAULT"
_Z14reduce_kernel5ILj4EEvPiS0_:
.text._Z14reduce_kernel5ILj4EEvPiS0_:
        /* <DEDUP_REMOVED lines=17> */
[----:B------:R-:W-:Y:S01]  /*0110*/  LEA R7, R9, UR4, 0x2 ;  /* 0x0000000409077c11 */ /* 0x000fe2000f8e10ff */
[----:B--2---:R-:W-:-:S05]  /*0120*/  IMAD.IADD R0, R2, 0x1, R5 ;  /* 0x0000000102007824 */ /* 0x004fca00078e0205 */
[----:B------:R0:W-:Y:S01]  /*0130*/  STS [R7], R0 ;  /* 0x0000000007007388 */ /* 0x0001e20000000800 */
[----:B------:R-:W-:Y:S06]  /*0140*/  BAR.SYNC.DEFER_BLOCKING 0x0 ;  /* 0x0000000000007b1d */ /* 0x000fec0000010000 */
[----:B------:R-:W-:Y:S05]  /*0150*/  @P0 EXIT ;  /* 0x000000000000094d */ /* 0x000fea0003800000 */
[----:B0-----:R-:W-:Y:S01]  /*0160*/  LDS R0, [R7+0x8] ;  /* 0x0000080007007984 */ /* 0x001fe20000000800 */
[----:B------:R-:W-:-:S03]  /*0170*/  ISETP.NE.AND P0, PT, R9, RZ, PT ;  /* 0x000000ff0900720c */ /* 0x000fc60003f05270 */
[----:B------:R-:W0:Y:S02]  /*0180*/  LDS R3, [R7] ;  /* 0x0000000007037984 */ /* 0x000e240000000800 */
[----:B0-----:R-:W-:-:S05]  /*0190*/  IADD3 R0, PT, PT, R0, R3, RZ ;  /* 0x0000000300007210 */ /* 0x001fca0007ffe0ff */
[----:B------:R-:W-:Y:S04]  /*01a0*/  STS [R7], R0 ;  /* 0x0000000007007388 */ /* 0x000fe80000000800 */
[----:B------:R-:W-:Y:S04]  /*01b0*/  LDS R2, [R7+0x4] ;  /* 0x0000040007027984 */ /* 0x000fe80000000800 */
[----:B------:R-:W0:Y:S02]  /*01c0*/  LDS R3, [R7] ;  /* 0x0000000007037984 */ /* 0x000e240000000800 */
[----:B0-----:R-:W-:-:S05]  /*01d0*/  IMAD.IADD R2, R2, 0x1, R3 ;  /* 0x0000000102027824 */ /* 0x001fca00078e0203 */
[----:B------:R0:W-:Y:S01]  /*01e0*/  STS [R7], R2 ;  /* 0x0000000207007388 */ /* 0x0001e20000000800 */
[----:B------:R-:W-:Y:S05]  /*01f0*/  @P0 EXIT ;  /* 0x000000000000094d */ /* 0x000fea0003800000 */
[----:B------:R-:W1:Y:S01]  /*0200*/  LDS R5, [UR4] ;  /* 0x00000004ff057984 */ /* 0x000e620008000800 */
[----:B0-----:R-:W0:Y:S02]  /*0210*/  LDC.64 R2, c[0x0][0x380] ;  /* 0x0000e000ff027b82 */ /* 0x001e240000000a00 */
[----:B0-----:R-:W-:-:S05]  /*0220*/  IMAD.WIDE.U32 R2, R11, 0x4, R2 ;  /* 0x000000040b027825 */ /* 0x001fca00078e0002 */
[----:B-1----:R-:W-:Y:S01]  /*0230*/  STG.E desc[UR6][R2.64], R5 ;  /* 0x0000000502007986 */ /* 0x002fe2000c101906 */
[----:B------:R-:W-:Y:S05]  /*0240*/  EXIT ;  /* 0x000000000000794d */ /* 0x000fea0003800000 */
.L_x_2:
        /* <DEDUP_REMOVED lines=11> */
.L_x_28:


//--------------------- .text._Z14reduce_kernel5ILj8EEvPiS0_ --------------------------
	.section	.text._Z14reduce_kernel5ILj8EEvPiS0_,"ax",@progbits
	.align	128
        .global         _Z14reduce_kernel5ILj8EEvPiS0_
        .type           _Z14reduce_kernel5ILj8EEvPiS0_,@function
        .size           _Z14reduce_kernel5ILj8EEvPiS0_,(.L_x_29 - _Z14reduce_kernel5ILj8EEvPiS0_)
        .other          _Z14reduce_kernel5ILj8EEvPiS0_,@"STO_CUDA_ENTRY STV_DEFAULT"
_Z14reduce_kernel5ILj8EEvPiS0_:
.text._Z14reduce_kernel5ILj8EEvPiS0_:
        /* <DEDUP_REMOVED lines=25> */
[----:B0-----:R-:W-:-:S05]  /*0190*/  IMAD.IADD R0, R0, 0x1, R3 ;  /* 0x0000000100007824 */ /* 0x001fca00078e0203 */
[----:B------:R-:W-:Y:S04]  /*01a0*/  STS [R7], R0 ;  /* 0x0000000007007388 */ /* 0x000fe80000000800 */
[----:B------:R-:W-:Y:S04]  /*01b0*/  LDS R2, [R7+0x8] ;  /* 0x0000080007027984 */ /* 0x000fe80000000800 */
        /* <DEDUP_REMOVED lines=9> */
[----:B------:R-:W2:Y:S02]  /*0250*/  LDC.64 R2, c[0x0][0x380] ;  /* 0x0000e000ff027b82 */ /* 0x000ea40000000a00 */
[----:B--2---:R-:W-:-:S05]  /*0260*/  IMAD.WIDE.U32 R2, R11, 0x4, R2 ;  /* 0x000000040b027825 */ /* 0x004fca00078e0002 */
[----:B-1----:R-:W-:Y:S01]  /*0270*/  STG.E desc[UR6][R2.64], R5 ;  /* 0x0000000502007986 */ /* 0x002fe2000c101906 */
[----:B------:R-:W-:Y:S05]  /*0280*/  EXIT ;  /* 0x000000000000794d */ /* 0x000fea0003800000 */
.L_x_3:
        /* <DEDUP_REMOVED lines=15> */
.L_x_29:


//--------------------- .text._Z14reduce_kernel5ILj16EEvPiS0_ --------------------------
	.section	.text._Z14reduce_kernel5ILj16EEvPiS0_,"ax",@progbits
	.align	128
        .global         _Z14reduce_kernel5ILj16EEvPiS0_
        .type           _Z14reduce_kernel5ILj16EEvPiS0_,@function
        .size           _Z14reduce_kernel5ILj16EEvPiS0_,(.L_x_30 - _Z14reduce_kernel5ILj16EEvPiS0_)
        .other          _Z14reduce_kernel5ILj16EEvPiS0_,@"STO_CUDA_ENTRY STV_DEFAULT"
_Z14reduce_kernel5ILj16EEvPiS0_:
.text._Z14reduce_kernel5ILj16EEvPiS0_:
        /* <DEDUP_REMOVED lines=22> */
[----:B------:R-:W-:Y:S01]  /*0160*/  LDS R2, [R7+0x20] ;  /* 0x0000200007027984 */ /* 0x000fe20000000800 */
[----:B------:R-:W-:-:S03]  /*0170*/  ISETP.NE.AND P0, PT, R9, RZ, PT ;  /* 0x000000ff0900720c */ /* 0x000fc60003f05270 */
[----:B------:R-:W1:Y:S02]  /*0180*/  LDS R3, [R7] ;  /* 0x0000000007037984 */ /* 0x000e640000000800 */
[----:B-1----:R-:W-:-:S05]  /*0190*/  IADD3 R2, PT, PT, R2, R3, RZ ;  /* 0x0000000302027210 */ /* 0x002fca0007ffe0ff */
[----:B------:R-:W-:Y:S04]  /*01a0*/  STS [R7], R2 ;  /* 0x0000000207007388 */ /* 0x000fe80000000800 */
[----:B------:R-:W-:Y:S04]  /*01b0*/  LDS R3, [R7+0x10] ;  /* 0x0000100007037984 */ /* 0x000fe80000000800 */
[----:B------:R-:W1:Y:S02]  /*01c0*/  LDS R4, [R7] ;  /* 0x0000000007047984 */ /* 0x000e640000000800 */
[----:B-1----:R-:W-:-:S05]  /*01d0*/  IMAD.IADD R4, R3, 0x1, R4 ;  /* 0x0000000103047824 */ /* 0x002fca00078e0204 */
[----:B------:R-:W-:Y:S04]  /*01e0*/  STS [R7], R4 ;  /* 0x0000000407007388 */ /* 0x000fe80000000800 */
[----:B------:R-:W-:Y:S04]  /*01f0*/  LDS R3, [R7+0x8] ;  /* 0x0000080007037984 */ /* 0x000fe80000000800 */
[----:B0-----:R-:W0:Y:S02]  /*0200*/  LDS R6, [R7] ;  /* 0x0000000007067984 */ /* 0x001e240000000800 */
        /* <DEDUP_REMOVED lines=12> */
.L_x_4:
        /* <DEDUP_REMOVED lines=11> */
.L_x_30:


//--------------------- .text._Z14reduce_kernel5ILj32EEvPiS0_ --------------------------
	.section	.text._Z14reduce_kernel5ILj32EEvPiS0_,"ax",@progbits
	.align	128
        .global         _Z14reduce_kernel5ILj32EEvPiS0_
        .type           _Z14reduce_kernel5ILj32EEvPiS0_,@function
        .size           _Z14reduce_kernel5ILj32EEvPiS0_,(.L_x_31 - _Z14reduce_kernel5ILj32EEvPiS0_)
        .other          _Z14reduce_kernel5ILj32EEvPiS0_,@"STO_CUDA_ENTRY STV_DEFAULT"
_Z14reduce_kernel5ILj32EEvPiS0_:
.text._Z14reduce_kernel5ILj32EEvPiS0_:
[----:B------:R-:W-:Y:S01]  /*0000*/  LDC R1, c[0x0][0x37c] ;  /* 0x0000df00ff017b82 */ /* 0x000fe20000000800 */
[----:B------:R-:W0:Y:S01]  /*0010*/  S2R R0, SR_CTAID.X ;  /* 0x0000000000007919 */ /* 0x000e220000002500 */
[----:B------:R-:W0:Y:S06]  /*0020*/  LDCU UR4, c[0x0][0x360] ;  /* 0x00006c00ff0477ac */ /* 0x000e2c0008000800 */
[----:B------:R-:W1:Y:S01]  /*0030*/  LDC.64 R4, c[0x0][0x388] ;  /* 0x0000e200ff047b82 */ /* 0x000e620000000a00 */
[----:B------:R-:W2:Y:S01]  /*0040*/  S2R R9, SR_TID.X ;  /* 0x0000000000097919 */ /* 0x000ea20000002100 */
[----:B------:R-:W3:Y:S01]  /*0050*/  LDCU.64 UR6, c[0x0][0x358] ;  /* 0x00006b00ff0677ac */ /* 0x000ee20008000a00 */
[----:B0-----:R-:W-:-:S05]  /*0060*/  IMAD R2, R0, UR4, RZ ;  /* 0x0000000400027c24 */ /* 0x001fca000f8e02ff */
[----:B--2---:R-:W-:-:S05]  /*0070*/  LEA R3, R2, R9, 0x1 ;  /* 0x0000000902037211 */ /* 0x004fca00078e08ff */
[C---:B------:R-:W-:Y:S02]  /*0080*/  VIADD R7, R3.reuse, UR4 ;  /* 0x0000000403077c36 */ /* 0x040fe40008000000 */
        /* <DEDUP_REMOVED lines=13> */
[----:B------:R-:W-:Y:S01]  /*0160*/  LDS R2, [R7+0x40] ;  /* 0x0000400007027984 */ /* 0x000fe20000000800 */
[----:B------:R-:W-:-:S03]  /*0170*/  ISETP.NE.AND P0, PT, R9, RZ, PT ;  /* 0x000000ff0900720c */ /* 0x000fc60003f05270 */
[----:B------:R-:W1:Y:S02]  /*0180*/  LDS R3, [R7] ;  /* 0x0000000007037984 */ /* 0x000e640000000800 */
[----:B-1----:R-:W-:-:S05]  /*0190*/  IMAD.IADD R2, R2, 0x1, R3 ;  /* 0x0000000102027824 */ /* 0x002fca00078e0203 */
[----:B------:R-:W-:Y:S04]  /*01a0*/  STS [R7], R2 ;  /* 0x0000000207007388 */ /* 0x000fe80000000800 */
[----:B------:R-:W-:Y:S04]  /*01b0*/  LDS R3, [R7+0x20] ;  /* 0x0000200007037984 */ /* 0x000fe80000000800 */
[----:B------:R-:W1:Y:S02]  /*01c0*/  LDS R4, [R7] ;  /* 0x0000000007047984 */ /* 0x000e640000000800 */
[----:B-1----:R-:W-:-:S05]  /*01d0*/  IADD3 R4, PT, PT, R3, R4, RZ ;  /* 0x0000000403047210 */ /* 0x002fca0007ffe0ff */
[----:B------:R-:W-:Y:S04]  /*01e0*/  STS [R7], R4 ;  /* 0x0000000407007388 */ /* 0x000fe80000000800 */
[----:B------:R-:W-:Y:S04]  /*01f0*/  LDS R3, [R7+0x10] ;  /* 0x0000100007037984 */ /* 0x000fe80000000800 */
[----:B0-----:R-:W0:Y:S02]  /*0200*/  LDS R6, [R7] ;  /* 0x0000000007067984 */ /* 0x001e240000000800 */
        /* <DEDUP_REMOVED lines=8> */
[----:B0-----:R-:W-:-:S05]  /*0290*/  IADD3 R2, PT, PT, R2, R3, RZ ;  /* 0x0000000302027210 */ /* 0x001fca0007ffe0ff */
[----:B------:R0:W-:Y:S01]  /*02a0*/  STS [R7], R2 ;  /* 0x0000000207007388 */ /* 0x0001e20000000800 */
[----:B------:R-:W-:Y:S05]  /*02b0*/  @P0 EXIT ;  /* 0x000000000000094d */ /* 0x000fea0003800000 */
[----:B------:R-:W1:Y:S01]  /*02c0*/  LDS R5, [UR4] ;  /* 0x00000004ff057984 */ /* 0x000e620008000800 */
[----:B0-----:R-:W0:Y:S02]  /*02d0*/  LDC.64 R2, c[0x0][0x380] ;  /* 0x0000e000ff027b82 */ /* 0x001e240000000a00 */
[----:B0-----:R-:W-:-:S05]  /*02e0*/  IMAD.WIDE.U32 R2, R0, 0x4, R2 ;  /* 0x0000000400027825 */ /* 0x001fca00078e0002 */
[----:B-1----:R-:W-:Y:S01]  /*02f0*/  STG.E desc[UR6][R2.64], R5 ;  /* 0x0000000502007986 */ /* 0x002fe2000c101906 */
[----:B------:R-:W-:Y:S05]  /*0300*/  EXIT ;  /* 0x000000000000794d */ /* 0x000fea0003800000 */
.L_x_5:
        /* <DEDUP_REMOVED lines=15> */
.L_x_31:


//--------------------- .text._Z14reduce_kernel5ILj64EEvPiS0_ --------------------------
	.section	.text._Z14reduce_kernel5ILj64EEvPiS0_,"ax",@progbits
	.align	128
        .global         _Z14reduce_kernel5ILj64EEvPiS0_
        .type           _Z14reduce_kernel5ILj64EEvPiS0_,@function
        .size           _Z14reduce_kernel5ILj64EEvPiS0_,(.L_x_32 - _Z14reduce_kernel5ILj64EEvPiS0_)
        .other          _Z14reduce_kernel5ILj64EEvPiS0_,@"STO_CUDA_ENTRY STV_DEFAULT"
_Z14reduce_kernel5ILj64EEvPiS0_:
.text._Z14reduce_kernel5ILj64EEvPiS0_:
        /* <DEDUP_REMOVED lines=48> */
[----:B0-----:R-:W0:Y:S01]  /*0300*/  LDS R5, [UR4] ;  /* 0x00000004ff057984 */ /* 0x001e220008000800 */
[----:B------:R-:W1:Y:S02]  /*0310*/  LDC.64 R2, c[0x0][0x380] ;  /* 0x0000e000ff027b82 */ /* 0x000e640000000a00 */
[----:B-1----:R-:W-:-:S05]  /*0320*/  IMAD.WIDE.U32 R2, R0, 0x4, R2 ;  /* 0x0000000400027825 */ /* 0x002fca00078e0002 */
[----:B0-----:R-:W-:Y:S01]  /*0330*/  STG.E desc[UR6][R2.64], R5 ;  /* 0x0000000502007986 */ /* 0x001fe2000c101906 */
[----:B------:R-:W-:Y:S05]  /*0340*/  EXIT ;  /* 0x000000000000794d */ /* 0x000fea0003800000 */
.L_x_6:
        /* <DEDUP_REMOVED lines=11> */
.L_x_32:


//--------------------- .text._Z14reduce_kernel5ILj128EEvPiS0_ --------------------------
	.section	.text._Z14reduce_kernel5ILj128EEvPiS0_,"ax",@progbits
	.align	128
        .global         _Z14reduce_kernel5ILj128EEvPiS0_
        .type           _Z14reduce_kernel5ILj128EEvPiS0_,@function
        .size           _Z14reduce_kernel5ILj128EEvPiS0_,(.L_x_33 - _Z14reduce_kernel5ILj128EEvPiS0_)
        .other          _Z14reduce_kernel5ILj128EEvPiS0_,@"STO_CUDA_ENTRY STV_DEFAULT"
_Z14reduce_kernel5ILj128EEvPiS0_:
.text._Z14reduce_kernel5ILj128EEvPiS0_:
[----:B------:R-:W-:Y:S01]  /*0000*/  LDC R1, c[0x0][0x37c] ;  /* 0x0000df00ff017b82 */ /* 0x000fe20000000800 */
[----:B------:R-:W0:Y:S01]  /*0010*/  S2R R0, SR_CTAID.X ;  /* 0x0000000000007919 */ /* 0x000e220000002500 */
[----:B------:R-:W0:Y:S06]  /*0020*/  LDCU UR4, c[0x0][0x360] ;  /* 0x00006c00ff0477ac */ /* 0x000e2c0008000800 */
[----:B------:R-:W1:Y:S01]  /*0030*/  LDC.64 R6, c[0x0][0x388] ;  /* 0x0000e200ff067b82 */ /* 0x000e620000000a00 */
[----:B------:R-:W2:Y:S01]  /*0040*/  S2R R2, SR_TID.X ;  /* 0x0000000000027919 */ /* 0x000ea20000002100 */
[----:B------:R-:W3:Y:S01]  /*0050*/  LDCU.64 UR6, c[0x0][0x358] ;  /* 0x00006b00ff0677ac */ /* 0x000ee20008000a00 */
[----:B0-----:R-:W-:-:S04]  /*0060*/  IMAD R3, R0, UR4, RZ ;  /* 0x0000000400037c24 */ /* 0x001fc8000f8e02ff */
[----:B--2---:R-:W-:-:S04]  /*0070*/  IMAD R3, R3, 0x2, R2 ;  /* 0x0000000203037824 */ /* 0x004fc800078e0202 */
[C---:B------:R-:W-:Y:S02]  /*0080*/  VIADD R9, R3.reuse, UR4 ;  /* 0x0000000403097c36 */ /* 0x040fe40008000000 */
[----:B-1----:R-:W-:-:S04]  /*0090*/  IMAD.WIDE.U32 R4, R3, 0x4, R6 ;  /* 0x0000000403047825 */ /* 0x002fc800078e0006 */
[----:B------:R-:W-:Y:S02]  /*00a0*/  IMAD.WIDE.U32 R6, R9, 0x4, R6 ;  /* 0x0000000409067825 */ /* 0x000fe400078e0006 */
[----:B---3--:R-:W2:Y:S04]  /*00b0*/  LDG.E R4, desc[UR6][R4.64] ;  /* 0x0000000604047981 */ /* 0x008ea8000c1e1900 */
[----:B------:R-:W2:Y:S01]  /*00c0*/  LDG.E R7, desc[UR6][R6.64] ;  /* 0x0000000606077981 */ /* 0x000ea2000c1e1900 */
[----:B------:R-:W0:Y:S01]  /*00d0*/  S2UR UR5, SR_CgaCtaId ;  /* 0x00000000000579c3 */ /* 0x000e220000008800 */
[----:B------:R-:W-:Y:S01]  /*00e0*/  UMOV UR4, 0x400 ;  /* 0x0000040000047882 */ /* 0x000fe20000000000 */
[C---:B------:R-:W-:Y:S02]  /*00f0*/  ISETP.GT.U32.AND P0, PT, R2.reuse, 0x3f, PT ;  /* 0x0000003f0200780c */ /* 0x040fe40003f04070 */
[----:B------:R-:W-:Y:S01]  /*0100*/  ISETP.GT.U32.AND P1, PT, R2, 0x1f, PT ;  /* 0x0000001f0200780c */ /* 0x000fe20003f24070 */
[----:B0-----:R-:W-:-:S06]  /*0110*/  ULEA UR4, UR5, UR4, 0x18 ;  /* 0x0000000405047291 */ /* 0x001fcc000f8ec0ff */
[----:B------:R-:W-:Y:S02]  /*0120*/  LEA R8, R2, UR4, 0x2 ;  /* 0x0000000402087c11 */ /* 0x000fe4000f8e10ff */
[----:B--2---:R-:W-:-:S05]  /*0130*/  IADD3 R3, PT, PT, R4, R7, RZ ;  /* 0x0000000704037210 */ /* 0x004fca0007ffe0ff */
[----:B------:R-:W-:Y:S01]  /*0140*/  STS [R8], R3 ;  /* 0x0000000308007388 */ /* 0x000fe20000000800 */
[----:B------:R-:W-:Y:S06]  /*0150*/  BAR.SYNC.DEFER_BLOCKING 0x0 ;  /* 0x0000000000007b1d */ /* 0x000fec0000010000 */
[----:B------:R-:W-:Y:S04]  /*0160*/  @!P0 LDS R9, [R8+0x100] ;  /* 0x0001000008098984 */ /* 0x000fe80000000800 */
[----:B------:R-:W0:Y:S02]  /*0170*/  @!P0 LDS R4, [R8] ;  /* 0x0000000008048984 */ /* 0x000e240000000800 */
[----:B0-----:R-:W-:-:S05]  /*0180*/  @!P0 IMAD.IADD R9, R9, 0x1, R4 ;  /* 0x0000000109098824 */ /* 0x001fca00078e0204 */
[----:B------:R0:W-:Y:S01]  /*0190*/  @!P0 STS [R8], R9 ;  /* 0x0000000908008388 */ /* 0x0001e20000000800 */
        /* <DEDUP_REMOVED lines=28> */
[----:B0-----:R-:W0:Y:S01]  /*0360*/  LDS R5, [UR4] ;  /* 0x00000004ff057984 */ /* 0x001e220008000800 */
[----:B------:R-:W1:Y:S02]  /*0370*/  LDC.64 R2, c[0x0][0x380] ;  /* 0x0000e000ff027b82 */ /* 0x000e640000000a00 */
[----:B-1----:R-:W-:-:S05]  /*0380*/  IMAD.WIDE.U32 R2, R0, 0x4, R2 ;  /* 0x0000000400027825 */ /* 0x002fca00078e0002 */
[----:B0-----:R-:W-:Y:S01]  /*0390*/  STG.E desc[UR6][R2.64], R5 ;  /* 0x0000000502007986 */ /* 0x001fe2000c101906 */
[----:B------:R-:W-:Y:S05]  /*03a0*/  EXIT ;  /* 0x000000000000794d */ /* 0x000fea0003800000 */
.L_x_7:
        /* <DEDUP_REMOVED lines=13> */
.L_x_33:


//--------------------- .text._Z14reduce_kernel5ILj256EEvPiS0_ --------------------------
	.section	.text._Z14reduce_kernel5ILj256EEvPiS0_,"ax",@progbits
	.align	128
        .global         _Z14reduce_kernel5ILj256EEvPiS0_
        .type           _Z14reduce_kernel5ILj256EEvPiS0_,@function
        .size           _Z14reduce_kernel5ILj256EEvPiS0_,(.L_x_34 - _Z14reduce_kernel5ILj256EEvPiS0_)
        .other          _Z14reduce_kernel5ILj256EEvPiS0_,@"STO_CUDA_ENTRY STV_DEFAULT"
_Z14reduce_kernel5ILj256EEvPiS0_:
.text._Z14reduce_kernel5ILj256EEvPiS0_:
        /* <DEDUP_REMOVED lines=8> */
[C---:B-1----:R-:W-:Y:S01]  /*0080*/  IMAD.WIDE.U32 R4, R3.reuse, 0x4, R6 ;  /* 0x0000000403047825 */ /* 0x042fe200078e0006 */
[----:B------:R-:W-:-:S05]  /*0090*/  IADD3 R9, PT, PT, R3, UR4, RZ ;  /* 0x0000000403097c10 */ /* 0x000fca000fffe0ff */
[----:B------:R-:W-:Y:S01]  /*00a0*/  IMAD.WIDE.U32 R6, R9, 0x4, R6 ;  /* 0x0000000409067825 */ /* 0x000fe200078e0006 */
[----:B---3--:R-:W2:Y:S05]  /*00b0*/  LDG.E R4, desc[UR6][R4.64] ;  /* 0x0000000604047981 */ /* 0x008eaa000c1e1900 */
[----:B------:R-:W2:Y:S01]  /*00c0*/  LDG.E R7, desc[UR6][R6.64] ;  /* 0x0000000606077981 */ /* 0x000ea2000c1e1900 */
[----:B------:R-:W0:Y:S01]  /*00d0*/  S2UR UR5, SR_CgaCtaId ;  /* 0x00000000000579c3 */ /* 0x000e220000008800 */
[----:B------:R-:W-:Y:S01]  /*00e0*/  UMOV UR4, 0x400 ;  /* 0x0000040000047882 */ /* 0x000fe20000000000 */
[C---:B------:R-:W-:Y:S02]  /*00f0*/  ISETP.GT.U32.AND P1, PT, R2.reuse, 0x7f, PT ;  /* 0x0000007f0200780c */ /* 0x040fe40003f24070 */
[----:B------:R-:W-:Y:S01]  /*0100*/  ISETP.GT.U32.AND P0, PT, R2, 0x3f, PT ;  /* 0x0000003f0200780c */ /* 0x000fe20003f04070 */
[----:B0-----:R-:W-:-:S06]  /*0110*/  ULEA UR4, UR5, UR4, 0x18 ;  /* 0x0000000405047291 */ /* 0x001fcc000f8ec0ff */
[----:B------:R-:W-:Y:S01]  /*0120*/  LEA R3, R2, UR4, 0x2 ;  /* 0x0000000402037c11 */ /* 0x000fe2000f8e10ff */
[----:B--2---:R-:W-:-:S05]  /*0130*/  IMAD.IADD R8, R4, 0x1, R7 ;  /* 0x0000000104087824 */ /* 0x004fca00078e0207 */
[----:B------:R-:W-:Y:S01]  /*0140*/  STS [R3], R8 ;  /* 0x0000000803007388 */ /* 0x000fe20000000800 */
[----:B------:R-:W-:Y:S06]  /*0150*/  BAR.SYNC.DEFER_BLOCKING 0x0 ;  /* 0x0000000000007b1d */ /* 0x000fec0000010000 */
[----:B------:R-:W-:Y:S04]  /*0160*/  @!P1 LDS R9, [R3+0x200] ;  /* 0x0002000003099984 */ /* 0x000fe80000000800 */
[----:B------:R-:W0:Y:S02]  /*0170*/  @!P1 LDS R4, [R3] ;  /* 0x0000000003049984 */ /* 0x000e240000000800 */
[----:B0-----:R-:W-:-:S05]  /*0180*/  @!P1 IADD3 R4, PT, PT, R9, R4, RZ ;  /* 0x0000000409049210 */ /* 0x001fca0007ffe0ff */
[----:B------:R-:W-:Y:S01]  /*0190*/  @!P1 STS [R3], R4 ;  /* 0x0000000403009388 */ /* 0x000fe20000000800 */
[----:B------:R-:W-:Y:S01]  /*01a0*/  BAR.SYNC.DEFER_BLOCKING 0x0 ;  /* 0x0000000000007b1d */ /* 0x000fe20000010000 */
[----:B------:R-:W-:-:S05]  /*01b0*/  ISETP.GT.U32.AND P1, PT, R2, 0x1f, PT ;  /* 0x0000001f0200780c */ /* 0x000fca0003f24070 */
        /* <DEDUP_REMOVED lines=37> */
.L_x_8:
        /* <DEDUP_REMOVED lines=15> */
.L_x_34:


//--------------------- .text._Z14reduce_kernel5ILj512EEvPiS0_ --------------------------
	.section	.text._Z14reduce_kernel5ILj512EEvPiS0_,"ax",@progbits
	.align	128
        .global         _Z14reduce_kernel5ILj512EEvPiS0_
        .type           _Z14reduce_kernel5ILj512EEvPiS0_,@function
        .size           _Z14reduce_kernel5ILj512EEvPiS0_,(.L_x_35 - _Z14reduce_kernel5ILj512EEvPiS0_)
        .other          _Z14reduce_kernel5ILj512EEvPiS0_,@"STO_CUDA_ENTRY STV_DEFAULT"
_Z14reduce_kernel5ILj512EEvPiS0_:
.text._Z14reduce_kernel5ILj512EEvPiS0_:
        /* <DEDUP_REMOVED lines=25> */
[----:B------:R-:W-:Y:S01]  /*0190*/  @!P1 STS [R3], R4 ;  /* 0x0000000403009388 */ /* 0x000fe20000000800 */
[----:B------:R-:W-:Y:S01]  /*01a0*/  BAR.SYNC.DEFER_BLOCKING 0x0 ;  /* 0x0000000000007b1d */ /* 0x000fe20000010000 */
[----:B------:R-:W-:-:S05]  /*01b0*/  ISETP.GT.U32.AND P1, PT, R2, 0x3f, PT ;  /* 0x0000003f0200780c */ /* 0x000fca0003f24070 */
        /* <DEDUP_REMOVED lines=43> */
.L_x_9:
        /* <DEDUP_REMOVED lines=9> */
.L_x_35:


//--------------------- .text._Z14reduce_kernel5ILj1024EEvPiS0_ --------------------------
	.section	.text._Z14reduce_kernel5ILj1024EEvPiS0_,"ax",@progbits
	.align	128
        .global         _Z14reduce_kernel5ILj1024EEvPiS0_
        .type           _Z14reduce_kernel5ILj1024EEvPiS0_,@function
        .size           _Z14reduce_kernel5ILj1024EEvPiS0_,(.L_x_36 - _Z14reduce_kernel5ILj1024EEvPiS0_)
        .other          _Z14reduce_kernel5ILj1024EEvPiS0_,@"STO_CUDA_ENTRY STV_DEFAULT"
_Z14reduce_kernel5ILj1024EEvPiS0_:
.text._Z14reduce_kernel5ILj1024EEvPiS0_:
        /* <DEDUP_REMOVED lines=43> */
[----:B------:R0:W-:Y:S01]  /*02b0*/  @!P1 STS [R3], R4 ;  /* 0x0000000403009388 */ /* 0x0001e20000000800 */
        /* <DEDUP_REMOVED lines=33> */
.L_x_10:
        /* <DEDUP_REMOVED lines=11> */
.L_x_36:


//--------------------- .text._Z14reduce_kernel4PiS_ --------------------------
	.section	.text._Z14reduce_kernel4PiS_,"ax",@progbits
	.align	128
        .global         _Z14reduce_kernel4PiS_
        .type           _Z14reduce_kernel4PiS_,@function
        .size           _Z14reduce_kernel4PiS_,(.L_x_37 - _Z14reduce_kernel4PiS_)
        .other          _Z14reduce_kernel4PiS_,@"STO_CUDA_ENTRY STV_DEFAULT"
_Z14reduce_kernel4PiS_:
.text._Z14reduce_kernel4PiS_:
        /* <DEDUP_REMOVED lines=15> */
[----:B------:R-:W-:Y:S01]  /*00f0*/  UISETP.GE.U32.AND UP0, UPT, UR8, 0x42, UPT ;  /* 0x000000420800788c */ /* 0x000fe2000bf06070 */
[----:B------:R-:W-:Y:S01]  /*0100*/  ISETP.GT.U32.AND P0, PT, R2, 0x1f, PT ;  /* 0x0000001f0200780c */ /* 0x000fe20003f04070 */
[----:B0-----:R-:W-:-:S06]  /*0110*/  ULEA UR4, UR5, UR4, 0x18 ;  /* 0x0000000405047291 */ /* 0x001fcc000f8ec0ff */
[----:B------:R-:W-:Y:S01]  /*0120*/  LEA R3, R2, UR4, 0x2 ;  /* 0x0000000402037c11 */ /* 0x000fe2000f8e10ff */
[----:B--2---:R-:W-:-:S05]  /*0130*/  IMAD.IADD R8, R4, 0x1, R7 ;  /* 0x0000000104087824 */ /* 0x004fca00078e0207 */
[----:B------:R0:W-:Y:S01]  /*0140*/  STS [R3], R8 ;  /* 0x0000000803007388 */ /* 0x0001e20000000800 */
[----:B------:R-:W-:Y:S06]  /*0150*/  BAR.SYNC.DEFER_BLOCKING 0x0 ;  /* 0x0000000000007b1d */ /* 0x000fec0000010000 */
[----:B------:R-:W-:Y:S05]  /*0160*/  BRA.U !UP0, `(.L_x_11) ;  /* 0x0000000108307547 */ /* 0x000fea000b800000 */
[----:B------:R-:W-:-:S07]  /*0170*/  MOV R4, UR8 ;  /* 0x0000000800047c02 */ /* 0x000fce0008000f00 */
.L_x_12:
[----:B------:R-:W-:-:S04]  /*0180*/  SHF.R.U32.HI R7, RZ, 0x1, R4 ;  /* 0x00000001ff077819 */ /* 0x000fc80000011604 */
[----:B------:R-:W-:-:S13]  /*0190*/  ISETP.GE.U32.AND P1, PT, R2, R7, PT ;  /* 0x000000070200720c */ /* 0x000fda0003f26070 */
[----:B------:R-:W-:Y:S01]  /*01a0*/  @!P1 IMAD R5, R7, 0x4, R3 ;  /* 0x0000000407059824 */ /* 0x000fe200078e0203 */
[----:B------:R-:W-:Y:S05]  /*01b0*/  @!P1 LDS R6, [R3] ;  /* 0x0000000003069984 */ /* 0x000fea0000000800 */
[----:B------:R-:W1:Y:S02]  /*01c0*/  @!P1 LDS R5, [R5] ;  /* 0x0000000005059984 */ /* 0x000e640000000800 */
[----:B-1----:R-:W-:-:S05]  /*01d0*/  @!P1 IADD3 R6, PT, PT, R5, R6, RZ ;  /* 0x0000000605069210 */ /* 0x002fca0007ffe0ff */
[----:B------:R1:W-:Y:S01]  /*01e0*/  @!P1 STS [R3], R6 ;  /* 0x0000000603009388 */ /* 0x0003e20000000800 */
[----:B------:R-:W-:Y:S01]  /*01f0*/  BAR.SYNC.DEFER_BLOCKING 0x0 ;  /* 0x0000000000007b1d */ /* 0x000fe20000010000 */
[----:B------:R-:W-:Y:S01]  /*0200*/  ISETP.GT.U32.AND P1, PT, R4, 0x83, PT ;  /* 0x000000830400780c */ /* 0x000fe20003f24070 */
[----:B------:R-:W-:-:S12]  /*0210*/  IMAD.MOV.U32 R4, RZ, RZ, R7 ;  /* 0x000000ffff047224 */ /* 0x000fd800078e0007 */
[----:B-1----:R-:W-:Y:S05]  /*0220*/  @P1 BRA `(.L_x_12) ;  /* 0xfffffffc00d41947 */ /* 0x002fea000383ffff */
.L_x_11:
        /* <DEDUP_REMOVED lines=27> */
[----:B------:R-:W1:Y:S01]  /*03e0*/  S2UR UR5, SR_CgaCtaId ;  /* 0x00000000000579c3 */ /* 0x000e620000008800 */
[----:B------:R-:W-:-:S07]  /*03f0*/  UMOV UR4, 0x400 ;  /* 0x0000040000047882 */ /* 0x000fce0000000000 */
[----:B0-----:R-:W0:Y:S01]  /*0400*/  LDC.64 R2, c[0x0][0x380] ;  /* 0x0000e000ff027b82 */ /* 0x001e220000000a00 */
[----:B-1----:R-:W-:Y:S01]  /*0410*/  ULEA UR4, UR5, UR4, 0x18 ;  /* 0x0000000405047291 */ /* 0x002fe2000f8ec0ff */
[----:B0-----:R-:W-:-:S08]  /*0420*/  IMAD.WIDE.U32 R2, R0, 0x4, R2 ;  /* 0x0000000400027825 */ /* 0x001fd000078e0002 */
[----:B------:R-:W0:Y:S04]  /*0430*/  LDS R5, [UR4] ;  /* 0x00000004ff057984 */ /* 0x000e280008000800 */
[----:B0-----:R-:W-:Y:S01]  /*0440*/  STG.E desc[UR6][R2.64], R5 ;  /* 0x0000000502007986 */ /* 0x001fe2000c101906 */
[----:B------:R-:W-:Y:S05]  /*0450*/  EXIT ;  /* 0x000000000000794d */ /* 0x000fea0003800000 */
.L_x_13:
        /* <DEDUP_REMOVED lines=10> */
.L_x_37:


//--------------------- .text._Z14reduce_kernel3PiS_ --------------------------
	.section	.text._Z14reduce_kernel3PiS_,"ax",@progbits
	.align	128
        .global         _Z14reduce_kernel3PiS_
        .type           _Z14reduce_kernel3PiS_,@function
        .size           _Z14reduce_kernel3PiS_,(.L_x_38 - _Z14reduce_kernel3PiS_)
        .other          _Z14reduce_kernel3PiS_,@"STO_CUDA_ENTRY STV_DEFAULT"
_Z14reduce_kernel3PiS_:
.text._Z14reduce_kernel3PiS_:
[----:B------:R-:W-:Y:S01]  /*0000*/  LDC R1, c[0x0][0x37c] ;  /* 0x0000df00ff017b82 */ /* 0x000fe20000000800 */
[----:B------:R-:W0:Y:S01]  /*0010*/  S2R R11, SR_CTAID.X ;  /* 0x00000000000b7919 */ /* 0x000e220000002500 */
[----:B------:R-:W0:Y:S06]  /*0020*/  LDCU UR8, c[0x0][0x360] ;  /* 0x00006c00ff0877ac */ /* 0x000e2c0008000800 */
[----:B------:R-:W1:Y:S01]  /*0030*/  LDC.64 R4, c[0x0][0x388] ;  /* 0x0000e200ff047b82 */ /* 0x000e620000000a00 */
[----:B------:R-:W2:Y:S01]  /*0040*/  S2R R9, SR_TID.X ;  /* 0x0000000000097919 */ /* 0x000ea20000002100 */
[----:B------:R-:W3:Y:S01]  /*0050*/  LDCU.64 UR6, c[0x0][0x358] ;  /* 0x00006b00ff0677ac */ /* 0x000ee20008000a00 */
[----:B0-----:R-:W-:-:S04]  /*0060*/  IMAD R0, R11, UR8, RZ ;  /* 0x000000080b007c24 */ /* 0x001fc8000f8e02ff */
[----:B--2---:R-:W-:-:S05]  /*0070*/  IMAD R3, R0, 0x2, R9 ;  /* 0x0000000200037824 */ /* 0x004fca00078e0209 */
[C---:B------:R-:W-:Y:S01]  /*0080*/  IADD3 R7, PT, PT, R3.reuse, UR8, RZ ;  /* 0x0000000803077c10 */ /* 0x040fe2000fffe0ff */
[----:B-1----:R-:W-:-:S04]  /*0090*/  IMAD.WIDE.U32 R2, R3, 0x4, R4 ;  /* 0x0000000403027825 */ /* 0x002fc800078e0004 */
[----:B------:R-:W-:Y:S02]  /*00a0*/  IMAD.WIDE.U32 R4, R7, 0x4, R4 ;  /* 0x0000000407047825 */ /* 0x000fe400078e0004 */
[----:B---3--:R-:W2:Y:S04]  /*00b0*/  LDG.E R2, desc[UR6][R2.64] ;  /* 0x0000000602027981 */ /* 0x008ea8000c1e1900 */
[----:B------:R-:W2:Y:S01]  /*00c0*/  LDG.E R5, desc[UR6][R4.64] ;  /* 0x0000000604057981 */ /* 0x000ea2000c1e1900 */
[----:B------:R-:W0:Y:S01]  /*00d0*/  S2UR UR5, SR_CgaCtaId ;  /* 0x00000000000579c3 */ /* 0x000e220000008800 */
[----:B------:R-:W-:Y:S01]  /*00e0*/  UMOV UR4, 0x400 ;  /* 0x0000040000047882 */ /* 0x000fe20000000000 */
[----:B------:R-:W-:Y:S01]  /*00f0*/  UISETP.GE.U32.AND UP0, UPT, UR8, 0x2, UPT ;  /* 0x000000020800788c */ /* 0x000fe2000bf06070 */
[----:B------:R-:W-:Y:S01]  /*0100*/  ISETP.NE.AND P0, PT, R9, RZ, PT ;  /* 0x000000ff0900720c */ /* 0x000fe20003f05270 */
[----:B0-----:R-:W-:-:S06]  /*0110*/  ULEA UR4, UR5, UR4, 0x18 ;  /* 0x0000000405047291 */ /* 0x001fcc000f8ec0ff */
[----:B------:R-:W-:Y:S01]  /*0120*/  LEA R7, R9, UR4, 0x2 ;  /* 0x0000000409077c11 */ /* 0x000fe2000f8e10ff */
[----:B--2---:R-:W-:-:S05]  /*0130*/  IMAD.IADD R0, R2, 0x1, R5 ;  /* 0x0000000102007824 */ /* 0x004fca00078e0205 */
[----:B------:R0:W-:Y:S01]  /*0140*/  STS [R7], R0 ;  /* 0x0000000007007388 */ /* 0x0001e20000000800 */
[----:B------:R-:W-:Y:S06]  /*0150*/  BAR.SYNC.DEFER_BLOCKING 0x0 ;  /* 0x0000000000007b1d */ /* 0x000fec0000010000 */
[----:B------:R-:W-:Y:S05]  /*0160*/  BRA.U !UP0, `(.L_x_14) ;  /* 0x0000000108307547 */ /* 0x000fea000b800000 */
[----:B0-----:R-:W-:-:S07]  /*0170*/  MOV R0, UR8 ;  /* 0x0000000800007c02 */ /* 0x001fce0008000f00 */
.L_x_15:
[----:B------:R-:W-:-:S04]  /*0180*/  SHF.R.U32.HI R6, RZ, 0x1, R0 ;  /* 0x00000001ff067819 */ /* 0x000fc80000011600 */
[----:B------:R-:W-:-:S13]  /*0190*/  ISETP.GE.U32.AND P1, PT, R9, R6, PT ;  /* 0x000000060900720c */ /* 0x000fda0003f26070 */
[----:B------:R-:W-:Y:S01]  /*01a0*/  @!P1 IMAD R2, R6, 0x4, R7 ;  /* 0x0000000406029824 */ /* 0x000fe200078e0207 */
[----:B------:R-:W-:Y:S05]  /*01b0*/  @!P1 LDS R3, [R7] ;  /* 0x0000000007039984 */ /* 0x000fea0000000800 */
[----:B------:R-:W0:Y:S02]  /*01c0*/  @!P1 LDS R2, [R2] ;  /* 0x0000000002029984 */ /* 0x000e240000000800 */
[----:B0-----:R-:W-:-:S05]  /*01d0*/  @!P1 IADD3 R4, PT, PT, R2, R3, RZ ;  /* 0x0000000302049210 */ /* 0x001fca0007ffe0ff */
[----:B------:R1:W-:Y:S01]  /*01e0*/  @!P1 STS [R7], R4 ;  /* 0x0000000407009388 */ /* 0x0003e20000000800 */
[----:B------:R-:W-:Y:S01]  /*01f0*/  BAR.SYNC.DEFER_BLOCKING 0x0 ;  /* 0x0000000000007b1d */ /* 0x000fe20000010000 */
[----:B------:R-:W-:Y:S01]  /*0200*/  ISETP.GT.U32.AND P1, PT, R0, 0x3, PT ;  /* 0x000000030000780c */ /* 0x000fe20003f24070 */
[----:B------:R-:W-:-:S12]  /*0210*/  IMAD.MOV.U32 R0, RZ, RZ, R6 ;  /* 0x000000ffff007224 */ /* 0x000fd800078e0006 */
[----:B-1----:R-:W-:Y:S05]  /*0220*/  @P1 BRA `(.L_x_15) ;  /* 0xfffffffc00d41947 */ /* 0x002fea000383ffff */
.L_x_14:
[----:B------:R-:W-:Y:S05]  /*0230*/  @P0 EXIT ;  /* 0x000000000000094d */ /* 0x000fea0003800000 */
[----:B------:R-:W1:Y:S01]  /*0240*/  S2UR UR5, SR_CgaCtaId ;  /* 0x00000000000579c3 */ /* 0x000e620000008800 */
[----:B------:R-:W-:-:S07]  /*0250*/  UMOV UR4, 0x400 ;  /* 0x0000040000047882 */ /* 0x000fce0000000000 */
[----:B------:R-:W2:Y:S01]  /*0260*/  LDC.64 R2, c[0x0][0x380] ;  /* 0x0000e000ff027b82 */ /* 0x000ea20000000a00 */
[----:B-1----:R-:W-:Y:S01]  /*0270*/  ULEA UR4, UR5, UR4, 0x18 ;  /* 0x0000000405047291 */ /* 0x002fe2000f8ec0ff */
[----:B--2---:R-:W-:-:S08]  /*0280*/  IMAD.WIDE.U32 R2, R11, 0x4, R2 ;  /* 0x000000040b027825 */ /* 0x004fd000078e0002 */
[----:B------:R-:W1:Y:S04]  /*0290*/  LDS R5, [UR4] ;  /* 0x00000004ff057984 */ /* 0x000e680008000800 */
[----:B-1----:R-:W-:Y:S01]  /*02a0*/  STG.E desc[UR6][R2.64], R5 ;  /* 0x0000000502007986 */ /* 0x002fe2000c101906 */
[----:B------:R-:W-:Y:S05]  /*02b0*/  EXIT ;  /* 0x000000000000794d */ /* 0x000fea0003800000 */
.L_x_16:
        /* <DEDUP_REMOVED lines=12> */
.L_x_38:


//--------------------- .text._Z14reduce_kernel2PiS_ --------------------------
	.section	.text._Z14reduce_kernel2PiS_,"ax",@progbits
	.align	128
        .global         _Z14reduce_kernel2PiS_
        .type           _Z14reduce_kernel2PiS_,@function
        .size           _Z14reduce_kernel2PiS_,(.L_x_39 - _Z14reduce_kernel2PiS_)
        .other          _Z14reduce_kernel2PiS_,@"STO_CUDA_ENTRY STV_DEFAULT"
_Z14reduce_kernel2PiS_:
.text._Z14reduce_kernel2PiS_:
[----:B------:R-:W-:Y:S01]  /*0000*/  LDC R1, c[0x0][0x37c] ;  /* 0x0000df00ff017b82 */ /* 0x000fe20000000800 */
[----:B------:R-:W0:Y:S07]  /*0010*/  S2R R6, SR_TID.X ;  /* 0x0000000000067919 */ /* 0x000e2e0000002100 */
[----:B------:R-:W1:Y:S01]  /*0020*/  LDC.64 R2, c[0x0][0x388] ;  /* 0x0000e200ff027b82 */ /* 0x000e620000000a00 */
[----:B------:R-:W0:Y:S01]  /*0030*/  LDCU UR8, c[0x0][0x360] ;  /* 0x00006c00ff0877ac */ /* 0x000e220008000800 */
[----:B------:R-:W0:Y:S01]  /*0040*/  S2R R7, SR_CTAID.X ;  /* 0x0000000000077919 */ /* 0x000e220000002500 */
[----:B------:R-:W2:Y:S01]  /*0050*/  LDCU.64 UR6, c[0x0][0x358] ;  /* 0x00006b00ff0677ac */ /* 0x000ea20008000a00 */
[----:B0-----:R-:W-:-:S04]  /*0060*/  IMAD R5, R7, UR8, R6 ;  /* 0x0000000807057c24 */ /* 0x001fc8000f8e0206 */
[----:B-1----:R-:W-:-:S06]  /*0070*/  IMAD.WIDE.U32 R2, R5, 0x4, R2 ;  /* 0x0000000405027825 */ /* 0x002fcc00078e0002 */
[----:B--2---:R-:W2:Y:S01]  /*0080*/  LDG.E R2, desc[UR6][R2.64] ;  /* 0x0000000602027981 */ /* 0x004ea2000c1e1900 */
[----:B------:R-:W0:Y:S01]  /*0090*/  S2UR UR5, SR_CgaCtaId ;  /* 0x00000000000579c3 */ /* 0x000e220000008800 */
[----:B------:R-:W-:Y:S01]  /*00a0*/  UMOV UR4, 0x400 ;  /* 0x0000040000047882 */ /* 0x000fe20000000000 */
[----:B------:R-:W-:Y:S01]  /*00b0*/  UISETP.GE.U32.AND UP0, UPT, UR8, 0x2, UPT ;  /* 0x000000020800788c */ /* 0x000fe2000bf06070 */
[----:B------:R-:W-:Y:S01]  /*00c0*/  ISETP.NE.AND P0, PT, R6, RZ, PT ;  /* 0x000000ff0600720c */ /* 0x000fe20003f05270 */
[----:B0-----:R-:W-:-:S06]  /*00d0*/  ULEA UR4, UR5, UR4, 0x18 ;  /* 0x0000000405047291 */ /* 0x001fcc000f8ec0ff */
[----:B------:R-:W-:-:S05]  /*00e0*/  LEA R5, R6, UR4, 0x2 ;  /* 0x0000000406057c11 */ /* 0x000fca000f8e10ff */
[----:B--2---:R0:W-:Y:S01]  /*00f0*/  STS [R5], R2 ;  /* 0x0000000205007388 */ /* 0x0041e20000000800 */
[----:B------:R-:W-:Y:S06]  /*0100*/  BAR.SYNC.DEFER_BLOCKING 0x0 ;  /* 0x0000000000007b1d */ /* 0x000fec0000010000 */
[----:B------:R-:W-:Y:S05]  /*0110*/  BRA.U !UP0, `(.L_x_17) ;  /* 0x0000000108307547 */ /* 0x000fea000b800000 */
[----:B------:R-:W-:-:S07]  /*0120*/  IMAD.U32 R0, RZ, RZ, UR8 ;  /* 0x00000008ff007e24 */ /* 0x000fce000f8e00ff */
.L_x_18:
[----:B------:R-:W-:-:S04]  /*0130*/  SHF.R.U32.HI R8, RZ, 0x1, R0 ;  /* 0x00000001ff087819 */ /* 0x000fc80000011600 */
[----:B------:R-:W-:-:S13]  /*0140*/  ISETP.GE.U32.AND P1, PT, R6, R8, PT ;  /* 0x000000080600720c */ /* 0x000fda0003f26070 */
[----:B0-----:R-:W-:Y:S01]  /*0150*/  @!P1 IMAD R2, R8, 0x4, R5 ;  /* 0x0000000408029824 */ /* 0x001fe200078e0205 */
        /* <DEDUP_REMOVED lines=8> */
.L_x_17:
        /* <DEDUP_REMOVED lines=9> */
.L_x_19:
        /* <DEDUP_REMOVED lines=9> */
.L_x_39:


//--------------------- .text._Z14reduce_kernel1PiS_ --------------------------
	.section	.text._Z14reduce_kernel1PiS_,"ax",@progbits
	.align	128
        .global         _Z14reduce_kernel1PiS_
        .type           _Z14reduce_kernel1PiS_,@function
        .size           _Z14reduce_kernel1PiS_,(.L_x_40 - _Z14reduce_kernel1PiS_)
        .other          _Z14reduce_kernel1PiS_,@"STO_CUDA_ENTRY STV_DEFAULT"
_Z14reduce_kernel1PiS_:
.text._Z14reduce_kernel1PiS_:
        /* <DEDUP_REMOVED lines=18> */
[----:B------:R-:W-:Y:S01]  /*0120*/  IMAD.SHL.U32 R0, R0, 0x2, RZ ;  /* 0x0000000200007824 */ /* 0x000fe200078e00ff */
[----:B------:R-:W-:-:S06]  /*0130*/  UMOV UR5, 0x1 ;  /* 0x0000000100057882 */ /* 0x000fcc0000000000 */
.L_x_21:
[----:B-1----:R-:W-:-:S05]  /*0140*/  IMAD R3, R0, UR5, RZ ;  /* 0x0000000500037c24 */ /* 0x002fca000f8e02ff */
[----:B0-----:R-:W-:Y:S01]  /*0150*/  IADD3 R2, PT, PT, R3, UR5, RZ ;  /* 0x0000000503027c10 */ /* 0x001fe2000fffe0ff */
[----:B------:R-:W-:-:S03]  /*0160*/  USHF.L.U32 UR5, UR5, 0x1, URZ ;  /* 0x0000000105057899 */ /* 0x000fc600080006ff */
[----:B------:R-:W-:Y:S01]  /*0170*/  ISETP.GE.U32.AND P0, PT, R2, UR8, PT ;  /* 0x0000000802007c0c */ /* 0x000fe2000bf06070 */
[----:B------:R-:W-:-:S12]  /*0180*/  UISETP.GE.U32.AND UP0, UPT, UR5, UR8, UPT ;  /* 0x000000080500728c */ /* 0x000fd8000bf06070 */
[----:B------:R-:W-:Y:S02]  /*0190*/  @!P0 LEA R2, R2, UR4, 0x2 ;  /* 0x0000000402028c11 */ /* 0x000fe4000f8e10ff */
[----:B------:R-:W-:-:S04]  /*01a0*/  @!P0 LEA R3, R3, UR4, 0x2 ;  /* 0x0000000403038c11 */ /* 0x000fc8000f8e10ff */
[----:B------:R-:W-:Y:S04]  /*01b0*/  @!P0 LDS R2, [R2] ;  /* 0x0000000002028984 */ /* 0x000fe80000000800 */
[----:B------:R-:W0:Y:S02]  /*01c0*/  @!P0 LDS R5, [R3] ;  /* 0x0000000003058984 */ /* 0x000e240000000800 */
[----:B0-----:R-:W-:-:S05]  /*01d0*/  @!P0 IMAD.IADD R4, R2, 0x1, R5 ;  /* 0x0000000102048824 */ /* 0x001fca00078e0205 */
[----:B------:R1:W-:Y:S01]  /*01e0*/  @!P0 STS [R3], R4 ;  /* 0x0000000403008388 */ /* 0x0003e20000000800 */
[----:B------:R-:W-:Y:S06]  /*01f0*/  BAR.SYNC.DEFER_BLOCKING 0x0 ;  /* 0x0000000000007b1d */ /* 0x000fec0000010000 */
[----:B------:R-:W-:Y:S05]  /*0200*/  BRA.U !UP0, `(.L_x_21) ;  /* 0xfffffffd08cc7547 */ /* 0x000fea000b83ffff */
.L_x_20:
[----:B------:R-:W-:Y:S05]  /*0210*/  @P1 EXIT ;  /* 0x000000000000194d */ /* 0x000fea0003800000 */
[----:B------:R-:W2:Y:S01]  /*0220*/  S2UR UR5, SR_CgaCtaId ;  /* 0x00000000000579c3 */ /* 0x000ea20000008800 */
[----:B------:R-:W-:-:S07]  /*0230*/  UMOV UR4, 0x400 ;  /* 0x0000040000047882 */ /* 0x000fce0000000000 */
[----:B01----:R-:W0:Y:S01]  /*0240*/  LDC.64 R2, c[0x0][0x380] ;  /* 0x0000e000ff027b82 */ /* 0x003e220000000a00 */
[----:B--2---:R-:W-:Y:S01]  /*0250*/  ULEA UR4, UR5, UR4, 0x18 ;  /* 0x0000000405047291 */ /* 0x004fe2000f8ec0ff */
[----:B0-----:R-:W-:-:S08]  /*0260*/  IMAD.WIDE.U32 R2, R7, 0x4, R2 ;  /* 0x0000000407027825 */ /* 0x001fd000078e0002 */
[----:B------:R-:W0:Y:S04]  /*0270*/  LDS R5, [UR4] ;  /* 0x00000004ff057984 */ /* 0x000e280008000800 */
[----:B0-----:R-:W-:Y:S01]  /*0280*/  STG.E desc[UR6][R2.64], R5 ;  /* 0x0000000502007986 */ /* 0x001fe2000c101906 */
[----:B------:R-:W-:Y:S05]  /*0290*/  EXIT ;  /* 0x000000000000794d */ /* 0x000fea0003800000 */
.L_x_22:
        /* <DEDUP_REMOVED lines=14> */
.L_x_40:


//--------------------- .text._Z14reduce_kernel0PiS_ --------------------------
	.section	.text._Z14reduce_kernel0PiS_,"ax",@progbits
	.align	128
        .global         _Z14reduce_kernel0PiS_
        .type           _Z14reduce_kernel0PiS_,@function
        .size           _Z14reduce_kernel0PiS_,(.L_x_41 - _Z14reduce_kernel0PiS_)
        .other          _Z14reduce_kernel0PiS_,@"STO_CUDA_ENTRY STV_DEFAULT"
_Z14reduce_kernel0PiS_:
.text._Z14reduce_kernel0PiS_:
        /* <DEDUP_REMOVED lines=18> */
[----:B------:R-:W-:-:S07]  /*0120*/  IMAD.MOV.U32 R0, RZ, RZ, 0x1 ;  /* 0x00000001ff007424 */ /* 0x000fce00078e00ff */
.L_x_24:
[----:B------:R-:W-:-:S05]  /*0130*/  IMAD.SHL.U32 R8, R0, 0x2, RZ ;  /* 0x0000000200087824 */ /* 0x000fca00078e00ff */
[----:B0-----:R-:W-:-:S04]  /*0140*/  IADD3 R2, PT, PT, R8, -0x1, RZ ;  /* 0xffffffff08027810 */ /* 0x001fc80007ffe0ff */
[----:B------:R-:W-:-:S13]  /*0150*/  LOP3.LUT P1, RZ, R2, R7, RZ, 0xc0, !PT ;  /* 0x0000000702ff7212 */ /* 0x000fda000782c0ff */
[----:B------:R-:W-:Y:S01]  /*0160*/  @!P1 IMAD R2, R0, 0x4, R5 ;  /* 0x0000000400029824 */ /* 0x000fe200078e0205 */
[----:B------:R-:W-:Y:S01]  /*0170*/  @!P1 LDS R3, [R5] ;  /* 0x0000000005039984 */ /* 0x000fe20000000800 */
[----:B------:R-:W-:-:S04]  /*0180*/  MOV R0, R8 ;  /* 0x0000000800007202 */ /* 0x000fc80000000f00 */
[----:B------:R-:W0:Y:S02]  /*0190*/  @!P1 LDS R2, [R2] ;  /* 0x0000000002029984 */ /* 0x000e240000000800 */
[----:B0-----:R-:W-:-:S05]  /*01a0*/  @!P1 IADD3 R4, PT, PT, R2, R3, RZ ;  /* 0x0000000302049210 */ /* 0x001fca0007ffe0ff */
[----:B------:R1:W-:Y:S01]  /*01b0*/  @!P1 STS [R5], R4 ;  /* 0x0000000405009388 */ /* 0x0003e20000000800 */
[----:B------:R-:W-:Y:S01]  /*01c0*/  BAR.SYNC.DEFER_BLOCKING 0x0 ;  /* 0x0000000000007b1d */ /* 0x000fe20000010000 */
[----:B------:R-:W-:-:S13]  /*01d0*/  ISETP.GE.U32.AND P1, PT, R8, UR8, PT ;  /* 0x0000000808007c0c */ /* 0x000fda000bf26070 */
[----:B-1----:R-:W-:Y:S05]  /*01e0*/  @!P1 BRA `(.L_x_24) ;  /* 0xfffffffc00d09947 */ /* 0x002fea000383ffff */
.L_x_23:
        /* <DEDUP_REMOVED lines=9> */
.L_x_25:
        /* <DEDUP_REMOVED lines=16> */
.L_x_41:


//--------------------- .nv.shared._Z14reduce_kernel5ILj1EEvPiS0_ --------------------------
	.section	.nv.shared._Z14reduce_kernel5ILj1EEvPiS0_,"aw",@nobits
	.sectionflags	@""
	.align	16
	.zero		1024


//--------------------- .nv.shared.reserved.0     --------------------------
	.section	.nv.shared.reserved.0,"aw",@nobits
	.weak		__nv_reservedSMEM_offset_0_alias
	.size		__nv_reservedSMEM_offset_0_alias, 0, 64
	.other		__nv_reservedSMEM_offset_0_alias,@"STO_CUDA_RESERVED_SHARED STV_DEFAULT"
__nv_reservedSMEM_offset_0_alias:
	.zero		0
	.zero		64


//--------------------- .nv.shared._Z14reduce_kernel5ILj2EEvPiS0_ --------------------------
	.section	.nv.shared._Z14reduce_kernel5ILj2EEvPiS0_,"aw",@nobits
	.sectionflags	@""
	.align	16
	.zero		1024


//--------------------- .nv.shared._Z14reduce_kernel5ILj4EEvPiS0_ --------------------------
	.section	.nv.shared._Z14reduce_kernel5ILj4EEvPiS0_,"aw",@nobits
	.sectionflags	@""
	.align	16
	.zero		1024


//--------------------- .nv.shared._Z14reduce_kernel5ILj8EEvPiS0_ --------------------------
	.section	.nv.shared._Z14reduce_kernel5ILj8EEvPiS0_,"aw",@nobits
	.sectionflags	@""
	.align	16
	.zero		1024


//--------------------- .nv.shared._Z14reduce_kernel5ILj16EEvPiS0_ --------------------------
	.section	.nv.shared._Z14reduce_kernel5ILj16EEvPiS0_,"aw",@nobits
	.sectionflags	@""
	.align	16
	.zero		1024


//--------------------- .nv.shared._Z14reduce_kernel5ILj32EEvPiS0_ --------------------------
	.section	.nv.shared._Z14reduce_kernel5ILj32EEvPiS0_,"aw",@nobits
	.sectionflags	@""
	.align	16
	.zero		1024


//--------------------- .nv.shared._Z14reduce_kernel5ILj64EEvPiS0_ --------------------------
	.section	.nv.shared._Z14reduce_kernel5ILj64EEvPiS0_,"aw",@nobits
	.sectionflags	@""
	.align	16
	.zero		1024


//--------------------- .nv.shared._Z14reduce_kernel5ILj128EEvPiS0_ --------------------------
	.section	.nv.shared._Z14reduce_kernel5ILj128EEvPiS0_,"aw",@nobits
	.sectionflags	@""
	.align	16
	.zero		1024


//--------------------- .nv.shared._Z14reduce_kernel5ILj256EEvPiS0_ --------------------------
	.section	.nv.shared._Z14reduce_kernel5ILj256EEvPiS0_,"aw",@nobits
	.sectionflags	@""
	.align	16
	.zero		1024


//--------------------- .nv.shared._Z14reduce_kernel5ILj512EEvPiS0_ --------------------------
	.section	.nv.shared._Z14reduce_kernel5ILj512EEvPiS0_,"aw",@nobits
	.sectionflags	@""
	.align	16
	.zero		1024


//--------------------- .nv.shared._Z14reduce_kernel5ILj1024EEvPiS0_ --------------------------
	.section	.nv.shared._Z14reduce_kernel5ILj1024EEvPiS0_,"aw",@nobits
	.sectionflags	@""
	.align	16
	.zero		1024


//--------------------- .nv.shared._Z14reduce_kernel4PiS_ --------------------------
	.section	.nv.shared._Z14reduce_kernel4PiS_,"aw",@nobits
	.sectionflags	@""
	.align	16
	.zero		1024


//--------------------- .nv.shared._Z14reduce_kernel3PiS_ --------------------------
	.section	.nv.shared._Z14reduce_kernel3PiS_,"aw",@nobits
	.sectionflags	@""
	.align	16
	.zero		1024


//--------------------- .nv.shared._Z14reduce_kernel2PiS_ --------------------------
	.section	.nv.shared._Z14reduce_kernel2PiS_,"aw",@nobits
	.sectionflags	@""
	.align	16
	.zero		1024


//--------------------- .nv.shared._Z14reduce_kernel1PiS_ --------------------------
	.section	.nv.shared._Z14reduce_kernel1PiS_,"aw",@nobits
	.sectionflags	@""
	.align	16
	.zero		1024


//--------------------- .nv.shared._Z14reduce_kernel0PiS_ --------------------------
	.section	.nv.shared._Z14reduce_kernel0PiS_,"aw",@nobits
	.sectionflags	@""
	.align	16
	.zero		1024


//--------------------- .nv.constant0._Z14reduce_kernel5ILj1EEvPiS0_ --------------------------
	.section	.nv.constant0._Z14reduce_kernel5ILj1EEvPiS0_,"a",@progbits
	.sectionflags	@""
	.align	4
.nv.constant0._Z14reduce_kernel5ILj1EEvPiS0_:
	.zero		912


//--------------------- .nv.constant0._Z14reduce_kernel5ILj2EEvPiS0_ --------------------------
	.section	.nv.constant0._Z14reduce_kernel5ILj2EEvPiS0_,"a",@progbits
	.sectionflags	@""
	.align	4
.nv.constant0._Z14reduce_kernel5ILj2EEvPiS0_:
	.zero		912


//--------------------- .nv.constant0._Z14reduce_kernel5ILj4EEvPiS0_ --------------------------
	.section	.nv.constant0._Z14reduce_kernel5ILj4EEvPiS0_,"a",@progbits
	.sectionflags	@""
	.align	4
.nv.constant0._Z14reduce_kernel5ILj4EEvPiS0_:
	.zero		912


//--------------------- .nv.constant0._Z14reduce_kernel5ILj8EEvPiS0_ --------------------------
	.section	.nv.constant0._Z14reduce_kernel5ILj8EEvPiS0_,"a",@progbits
	.sectionflags	@""
	.align	4
.nv.constant0._Z14reduce_kernel5ILj8EEvPiS0_:
	.zero		912


//--------------------- .nv.constant0._Z14reduce_kernel5ILj16EEvPiS0_ --------------------------
	.section	.nv.constant0._Z14reduce_kernel5ILj16EEvPiS0_,"a",@progbits
	.sectionflags	@""
	.align	4
.nv.constant0._Z14reduce_kernel5ILj16EEvPiS0_:
	.zero		912


//--------------------- .nv.constant0._Z14reduce_kernel5ILj32EEvPiS0_ --------------------------
	.section	.nv.constant0._Z14reduce_kernel5ILj32EEvPiS0_,"a",@progbits
	.sectionflags	@""
	.align	4
.nv.constant0._Z14reduce_kernel5ILj32EEvPiS0_:
	.zero		912


//--------------------- .nv.constant0._Z14reduce_kernel5ILj64EEvPiS0_ --------------------------
	.section	.nv.constant0._Z14reduce_kernel5ILj64EEvPiS0_,"a",@progbits
	.sectionflags	@""
	.align	4
.nv.constant0._Z14reduce_kernel5ILj64EEvPiS0_:
	.zero		912


//--------------------- .nv.constant0._Z14reduce_kernel5ILj128EEvPiS0_ --------------------------
	.section	.nv.constant0._Z14reduce_kernel5ILj128EEvPiS0_,"a",@progbits
	.sectionflags	@""
	.align	4
.nv.constant0._Z14reduce_kernel5ILj128EEvPiS0_:
	.zero		912


//--------------------- .nv.constant0._Z14reduce_kernel5ILj256EEvPiS0_ --------------------------
	.section	.nv.constant0._Z14reduce_kernel5ILj256EEvPiS0_,"a",@progbits
	.sectionflags	@""
	.align	4
.nv.constant0._Z14reduce_kernel5ILj256EEvPiS0_:
	.zero		912


//--------------------- .nv.constant0._Z14reduce_kernel5ILj512EEvPiS0_ --------------------------
	.section	.nv.constant0._Z14reduce_kernel5ILj512EEvPiS0_,"a",@progbits
	.sectionflags	@""
	.align	4
.nv.constant0._Z14reduce_kernel5ILj512EEvPiS0_:
	.zero		912


//--------------------- .nv.constant0._Z14reduce_kernel5ILj1024EEvPiS0_ --------------------------
	.section	.nv.constant0._Z14reduce_kernel5ILj1024EEvPiS0_,"a",@progbits
	.sectionflags	@""
	.align	4
.nv.constant0._Z14reduce_kernel5ILj1024EEvPiS0_:
	.zero		912


//--------------------- .nv.constant0._Z14reduce_kernel4PiS_ --------------------------
	.section	.nv.constant0._Z14reduce_kernel4PiS_,"a",@progbits
	.sectionflags	@""
	.align	4
.nv.constant0._Z14reduce_kernel4PiS_:
	.zero		912


//--------------------- .nv.constant0._Z14reduce_kernel3PiS_ --------------------------
	.section	.nv.constant0._Z14reduce_kernel3PiS_,"a",@progbits
	.sectionflags	@""
	.align	4
.nv.constant0._Z14reduce_kernel3PiS_:
	.zero		912


//--------------------- .nv.constant0._Z14reduce_kernel2PiS_ --------------------------
	.section	.nv.constant0._Z14reduce_kernel2PiS_,"a",@progbits
	.sectionflags	@""
	.align	4
.nv.constant0._Z14reduce_kernel2PiS_:
	.zero		912


//--------------------- .nv.constant0._Z14reduce_kernel1PiS_ --------------------------
	.section	.nv.constant0._Z14reduce_kernel1PiS_,"a",@progbits
	.sectionflags	@""
	.align	4
.nv.constant0._Z14reduce_kernel1PiS_:
	.zero		912


//--------------------- .nv.constant0._Z14reduce_kernel0PiS_ --------------------------
	.section	.nv.constant0._Z14reduce_kernel0PiS_,"a",@progbits
	.sectionflags	@""
	.align	4
.nv.constant0._Z14reduce_kernel0PiS_:
	.zero		912


//--------------------- SYMBOLS --------------------------

	.type		.nv.reservedSmem.offset0,@object
	.size		.nv.reservedSmem.offset0,0x4
	.type		.nv.reservedSmem.cap,@object
	.size		.nv.reservedSmem.cap,0x4
